	.target	sm_100a

	.elftype	@"ET_EXEC"


//--------------------- .note.nv.tkinfo           --------------------------
	.section	.note.nv.tkinfo,"",@"SHT_NOTE"
	.sectionflags	@"SHF_NOTE_NV_TKINFO"
	.tkinfo
        /*0018*/ 	.word	0x00000081
        /*0030*/ 	.string	""
        /*0030*/ 	.string	"ptxas-blackwell"
        /*0030*/ 	.string	"Cuda compilation tools, release 12.9, V12.9.86"
        /*0030*/ 	.string	"Build cuda_12.9.r12.9/compiler.36037853_0"
        /*0030*/ 	.string	"-v  -suppress-debug-info  -lineinfo  -arch sm_100a "



//--------------------- .note.nv.cuver            --------------------------
	.section	.note.nv.cuver,"",@"SHT_NOTE"
	.sectionflags	@"SHF_NOTE_NV_CUVER"
        /*0018*/ 	.short	0x0001
        /*001a*/ 	.short	0x0064
        /*001c*/ 	.short	0x0001
        /*001e*/ 	.short	0x0000
        /*0020*/ 	.short	0x0001
        /*0022*/ 	.short	0x0000


//--------------------- .nv.info                  --------------------------
	.section	.nv.info,"",@"SHT_CUDA_INFO"
	.align	4


	//----- nvinfo : EIATTR_REGCOUNT
	.align		4
        /*0000*/ 	.byte	0x04, 0x2f
        /*0002*/ 	.short	(.L_4 - .L_3)
	.align		4
.L_3:
        /*0004*/ 	.word	index@(gluon_mma)
        /*0008*/ 	.word	0x000000ff


	//----- nvinfo : EIATTR_FRAME_SIZE
	.align		4
.L_4:
        /*000c*/ 	.byte	0x04, 0x11
        /*000e*/ 	.short	(.L_6 - .L_5)
	.align		4
.L_5:
        /*0010*/ 	.word	index@($__internal_2_$__cuda_sm10x_tcgen05_guardrail_trap_unallocated_columns_being_dealloced)
        /*0014*/ 	.word	0x000001a0


	//----- nvinfo : EIATTR_FRAME_SIZE
	.align		4
.L_6:
        /*0018*/ 	.byte	0x04, 0x11
        /*001a*/ 	.short	(.L_8 - .L_7)
	.align		4
.L_7:
        /*001c*/ 	.word	index@($__internal_1_$__cuda_sm10x_tcgen05_guardrail_trap_phase_invalid_during_alloc)
        /*0020*/ 	.word	0x000001a0


	//----- nvinfo : EIATTR_FRAME_SIZE
	.align		4
.L_8:
        /*0024*/ 	.byte	0x04, 0x11
        /*0026*/ 	.short	(.L_10 - .L_9)
	.align		4
.L_9:
        /*0028*/ 	.word	index@($__internal_0_$__cuda_sm10x_tcgen05_guardrail_trap_col_being_dealloced_not_returned_by_alloc)
        /*002c*/ 	.word	0x000001a0


	//----- nvinfo : EIATTR_FRAME_SIZE
	.align		4
.L_10:
        /*0030*/ 	.byte	0x04, 0x11
        /*0032*/ 	.short	(.L_12 - .L_11)
	.align		4
.L_11:
        /*0034*/ 	.word	index@(gluon_mma)
        /*0038*/ 	.word	0x000001a0


	//----- nvinfo : EIATTR_MIN_STACK_SIZE
	.align		4
.L_12:
        /*003c*/ 	.byte	0x04, 0x12
        /*003e*/ 	.short	(.L_14 - .L_13)
	.align		4
.L_13:
        /*0040*/ 	.word	index@(gluon_mma)
        /*0044*/ 	.word	0x000001a0
.L_14:


//--------------------- .nv.info.gluon_mma        --------------------------
	.section	.nv.info.gluon_mma,"",@"SHT_CUDA_INFO"
	.sectionflags	@""
	.align	4


	//----- nvinfo : EIATTR_CUDA_API_VERSION
	.align		4
        /*0000*/ 	.byte	0x04, 0x37
        /*0002*/ 	.short	(.L_16 - .L_15)
.L_15:
        /*0004*/ 	.word	0x00000081


	//----- nvinfo : EIATTR_KPARAM_INFO
	.align		4
.L_16:
        /*0008*/ 	.byte	0x04, 0x17
        /*000a*/ 	.short	(.L_18 - .L_17)
.L_17:
        /*000c*/ 	.word	0x00000000
        /*0010*/ 	.short	0x0004
        /*0012*/ 	.short	0x0020
        /*0014*/ 	.byte	0x00, 0xf4, 0x21, 0x00


	//----- nvinfo : EIATTR_KPARAM_INFO
	.align		4
.L_18:
        /*0018*/ 	.byte	0x04, 0x17
        /*001a*/ 	.short	(.L_20 - .L_19)
.L_19:
        /*001c*/ 	.word	0x00000000
        /*0020*/ 	.short	0x0003
        /*0022*/ 	.short	0x0018
        /*0024*/ 	.byte	0x00, 0xf4, 0x21, 0x00


	//----- nvinfo : EIATTR_KPARAM_INFO
	.align		4
.L_20:
        /*0028*/ 	.byte	0x04, 0x17
        /*002a*/ 	.short	(.L_22 - .L_21)
.L_21:
        /*002c*/ 	.word	0x00000000
        /*0030*/ 	.short	0x0002
        /*0032*/ 	.short	0x0010
        /*0034*/ 	.byte	0x00, 0xf4, 0x21, 0x00


	//----- nvinfo : EIATTR_KPARAM_INFO
	.align		4
.L_22:
        /*0038*/ 	.byte	0x04, 0x17
        /*003a*/ 	.short	(.L_24 - .L_23)
.L_23:
        /*003c*/ 	.word	0x00000000
        /*0040*/ 	.short	0x0001
        /*0042*/ 	.short	0x0008
        /*0044*/ 	.byte	0x00, 0xf4, 0x21, 0x00


	//----- nvinfo : EIATTR_KPARAM_INFO
	.align		4
.L_24:
        /*0048*/ 	.byte	0x04, 0x17
        /*004a*/ 	.short	(.L_26 - .L_25)
.L_25:
        /*004c*/ 	.word	0x00000000
        /*0050*/ 	.short	0x0000
        /*0052*/ 	.short	0x0000
        /*0054*/ 	.byte	0x00, 0xf4, 0x21, 0x00


	//----- nvinfo : EIATTR_AT_ENTRY_FRAGMENTS
	.align		4
.L_26:
        /*0058*/ 	.byte	0x04, 0x4f
        /*005a*/ 	.short	(.L_28 - .L_27)


	//   ....[0]....
.L_27:
        /*005c*/ 	.word	0x00000004


	//----- nvinfo : EIATTR_RESERVED_SMEM_USED
	.align		4
.L_28:
        /*0060*/ 	.byte	0x01, 0x41
	.zero		2


	//----- nvinfo : EIATTR_SPARSE_MMA_MASK
	.align		4
        /*0064*/ 	.byte	0x03, 0x50
        /*0066*/ 	.short	0x0000


	//----- nvinfo : EIATTR_TCGEN05_1CTA_USED
	.align		4
        /*0068*/ 	.byte	0x01, 0x51
	.zero		2


	//----- nvinfo : EIATTR_MAXREG_COUNT
	.align		4
        /*006c*/ 	.byte	0x03, 0x1b
        /*006e*/ 	.short	0x00ff


	//----- nvinfo : EIATTR_NUM_BARRIERS
	.align		4
        /*0070*/ 	.byte	0x02, 0x4c
        /*0072*/ 	.byte	0x01
	.zero		1


	//----- nvinfo : EIATTR_ANNOTATIONS
	.align		4
        /*0074*/ 	.byte	0x04, 0x55
        /*0076*/ 	.short	(.L_30 - .L_29)


	//   ....[0]....
.L_29:
        /*0078*/ 	.word	0x00000001
        /*007c*/ 	.byte	0x70, 0x0f, 0x00, 0x00, 0x01, 0x00, 0x00, 0x00, 0xb0, 0x0f, 0x00, 0x00, 0x01, 0x00, 0x00, 0x00
        /* <DEDUP_REMOVED lines=62> */
        /*046c*/ 	.byte	0x40, 0x55, 0x00, 0x00, 0x01, 0x00, 0x00, 0x00, 0x50, 0x55, 0x00, 0x00


	//----- nvinfo : EIATTR_INT_WARP_WIDE_INSTR_OFFSETS
	.align		4
.L_30:
        /*0478*/ 	.byte	0x04, 0x31
        /*047a*/ 	.short	(.L_32 - .L_31)


	//   ....[0]....
.L_31:
        /*047c*/ 	.word	0x000017b0


	//   ....[1]....
        /*0480*/ 	.word	0x000017e0


	//   ....[2]....
        /*0484*/ 	.word	0x00002030


	//   ....[3]....
        /*0488*/ 	.word	0x00002040


	//   ....[4]....
        /*048c*/ 	.word	0x00005b30


	//   ....[5]....
        /*0490*/ 	.word	0x00005b80


	//----- nvinfo : EIATTR_COOP_GROUP_MASK_REGIDS
	.align		4
.L_32:
        /*0494*/ 	.byte	0x04, 0x29
        /*0496*/ 	.short	(.L_34 - .L_33)


	//   ....[0]....
.L_33:
        /*0498*/ 	.word	0xffffffff


	//   ....[1]....
        /*049c*/ 	.word	0xffffffff


	//   ....[2]....
        /*04a0*/ 	.word	0xffffffff


	//   ....[3]....
        /*04a4*/ 	.word	0xffffffff


	//----- nvinfo : EIATTR_COOP_GROUP_INSTR_OFFSETS
	.align		4
.L_34:
        /*04a8*/ 	.byte	0x04, 0x28
        /*04aa*/ 	.short	(.L_36 - .L_35)


	//   ....[0]....
.L_35:
        /*04ac*/ 	.word	0x00000060


	//   ....[1]....
        /*04b0*/ 	.word	0x00000320


	//   ....[2]....
        /*04b4*/ 	.word	0x000059c0


	//   ....[3]....
        /*04b8*/ 	.word	0x00005c30


	//----- nvinfo : EIATTR_VRC_CTA_INIT_COUNT
	.align		4
.L_36:
        /*04bc*/ 	.byte	0x02, 0x4a
        /*04be*/ 	.byte	0x80
	.zero		1


	//----- nvinfo : EIATTR_MBARRIER_INSTR_OFFSETS
	.align		4
        /*04c0*/ 	.byte	0x04, 0x39
        /*04c2*/ 	.short	(.L_38 - .L_37)


	//   ....[0]....
.L_37:
        /*04c4*/ 	.word	0x00001e50
        /*04c8*/ 	.word	0x000000ff
        /*04cc*/ 	.word	0x00006000
        /*04d0*/ 	.short	0x0100
        /*04d2*/ 	.byte	0x0e
	.zero		1


	//   ....[1]....
        /*04d4*/ 	.word	0x000020b0
        /*04d8*/ 	.word	0x000000ff
        /*04dc*/ 	.word	0x00006000
        /*04e0*/ 	.short	0x010a
        /*04e2*/ 	.byte	0x0e
	.zero		1


	//   ....[2]....
        /*04e4*/ 	.word	0x000021f0
        /*04e8*/ 	.word	0x000000ff
        /*04ec*/ 	.word	0x00006000
        /*04f0*/ 	.short	0x0108
        /*04f2*/ 	.byte	0x0e
	.zero		1


	//   ....[3]....
        /*04f4*/ 	.word	0x00005c50
        /*04f8*/ 	.word	0x000000ff
        /*04fc*/ 	.word	0x00006000
        /*0500*/ 	.short	0x010a
        /*0502*/ 	.byte	0x0e
	.zero		1


	//----- nvinfo : EIATTR_NUM_MBARRIERS
	.align		4
.L_38:
        /*0504*/ 	.byte	0x03, 0x38
        /*0506*/ 	.short	0x0001


	//----- nvinfo : EIATTR_EXIT_INSTR_OFFSETS
	.align		4
        /*0508*/ 	.byte	0x04, 0x1c
        /*050a*/ 	.short	(.L_40 - .L_39)


	//   ....[0]....
.L_39:
        /*050c*/ 	.word	0x00005c40


	//----- nvinfo : EIATTR_REQNTID
	.align		4
.L_40:
        /*0510*/ 	.byte	0x04, 0x10
        /*0512*/ 	.short	(.L_42 - .L_41)
.L_41:
        /*0514*/ 	.word	0x00000080
        /*0518*/ 	.word	0x00000001
        /*051c*/ 	.word	0x00000001


	//----- nvinfo : EIATTR_CRS_STACK_SIZE
	.align		4
.L_42:
        /*0520*/ 	.byte	0x04, 0x1e
        /*0522*/ 	.short	(.L_44 - .L_43)
.L_43:
        /*0524*/ 	.word	0x00000000


	//----- nvinfo : EIATTR_CBANK_PARAM_SIZE
	.align		4
.L_44:
        /*0528*/ 	.byte	0x03, 0x19
        /*052a*/ 	.short	0x0028


	//----- nvinfo : EIATTR_PARAM_CBANK
	.align		4
        /*052c*/ 	.byte	0x04, 0x0a
        /*052e*/ 	.short	(.L_46 - .L_45)
	.align		4
.L_45:
        /*0530*/ 	.word	index@(.nv.constant0.gluon_mma)
        /*0534*/ 	.short	0x0380
        /*0536*/ 	.short	0x0028


	//----- nvinfo : EIATTR_SW_WAR
	.align		4
.L_46:
        /*0538*/ 	.byte	0x04, 0x36
        /*053a*/ 	.short	(.L_48 - .L_47)
.L_47:
        /*053c*/ 	.word	0x00000008
.L_48:


//--------------------- .nv.compat                --------------------------
	.section	.nv.compat,"",@"SHT_CUDA_COMPAT_INFO"
	.align	4
        /*0000*/ 	.byte	0x02, 0x02, 0x02, 0x00, 0x02, 0x05, 0x05, 0x00, 0x02, 0x03, 0x00, 0x00, 0x02, 0x06, 0x01, 0x00


//--------------------- .nv.callgraph             --------------------------
	.section	.nv.callgraph,"",@"SHT_CUDA_CALLGRAPH"
	.align	4
	.sectionentsize	8
	.align		4
        /*0000*/ 	.word	0x00000000
	.align		4
        /*0004*/ 	.word	0xffffffff
	.align		4
        /*0008*/ 	.word	0x00000000
	.align		4
        /*000c*/ 	.word	0xfffffffe
	.align		4
        /*0010*/ 	.word	0x00000000
	.align		4
        /*0014*/ 	.word	0xfffffffd
	.align		4
        /*0018*/ 	.word	0x00000000
	.align		4
        /*001c*/ 	.word	0xfffffffc


//--------------------- .text.gluon_mma           --------------------------
	.section	.text.gluon_mma,"ax",@progbits
	.align	128
        .global         gluon_mma
        .type           gluon_mma,@function
        .size           gluon_mma,(.L_x_15 - gluon_mma)
        .other          gluon_mma,@"STO_CUDA_ENTRY STV_DEFAULT"
gluon_mma:
.text.gluon_mma:
[----:B------:R-:W0:Y:S01]  /*0000*/  LDC R1, c[0x0][0x37c] ;  /* 0x0000df00ff017b82 */ /* 0x000e220000000800 */
[----:B------:R-:W1:Y:S01]  /*0010*/  S2R R197, SR_TID.X ;  /* 0x0000000000c57919 */ /* 0x000e620000002100 */
[----:B0-----:R-:W-:Y:S01]  /*0020*/  VIADD R1, R1, 0xfffffe60 ;  /* 0xfffffe6001017836 */ /* 0x001fe20000000000 */
[----:B-1----:R-:W-:-:S13]  /*0030*/  ISETP.GE.U32.AND P1, PT, R197, 0x20, PT ;  /* 0x00000020c500780c */ /* 0x002fda0003f26070 */
[----:B------:R-:W-:Y:S05]  /*0040*/  @P1 BRA `(.L_x_0) ;  /* 0x0000000000b81947 */ /* 0x000fea0003800000 */
[----:B------:R-:W0:Y:S01]  /*0050*/  S2UR UR6, SR_CgaCtaId ;  /* 0x00000000000679c3 */ /* 0x000e220000008800 */
[----:B------:R-:W-:Y:S01]  /*0060*/  NOP ;  /* 0x0000000000007918 */ /* 0x000fe20000000000 */
[----:B------:R-:W-:Y:S02]  /*0070*/  UMOV UR4, 0x40 ;  /* 0x0000004000047882 */ /* 0x000fe40000000000 */
[----:B0-----:R-:W-:-:S09]  /*0080*/  ULEA UR4, UR6, UR4, 0x18 ;  /* 0x0000000406047291 */ /* 0x001fd2000f8ec0ff */
[----:B------:R-:W0:Y:S01]  /*0090*/  LDS.U8 R0, [UR4] ;  /* 0x00000004ff007984 */ /* 0x000e220008000000 */
[----:B------:R-:W-:Y:S02]  /*00a0*/  UMOV UR4, 0x400 ;  /* 0x0000040000047882 */ /* 0x000fe40000000000 */
[----:B------:R-:W-:Y:S01]  /*00b0*/  ULEA UR4, UR6, UR4, 0x18 ;  /* 0x0000000406047291 */ /* 0x000fe2000f8ec0ff */
[----:B0-----:R-:W-:-:S13]  /*00c0*/  ISETP.NE.AND P0, PT, R0, RZ, PT ;  /* 0x000000ff0000720c */ /* 0x001fda0003f05270 */
[----:B------:R-:W-:Y:S05]  /*00d0*/  @P0 BRA `(.L_x_1) ;  /* 0x00000000007c0947 */ /* 0x000fea0003800000 */
[----:B------:R-:W-:-:S13]  /*00e0*/  ELECT P0, URZ, PT ;  /* 0x0000000000ff782f */ /* 0x000fda0003800000 */
[----:B------:R-:W-:Y:S05]  /*00f0*/  @!P0 BRA `(.L_x_2) ;  /* 0x0000000000848947 */ /* 0x000fea0003800000 */
[----:B------:R-:W-:Y:S01]  /*0100*/  UMOV UR5, 0x8 ;  /* 0x0000000800057882 */ /* 0x000fe20000000000 */
[----:B------:R-:W-:Y:S02]  /*0110*/  IMAD.MOV.U32 R4, RZ, RZ, 0x1 ;  /* 0x00000001ff047424 */ /* 0x000fe400078e00ff */
[----:B------:R-:W-:Y:S02]  /*0120*/  IMAD.MOV.U32 R5, RZ, RZ, 0xff ;  /* 0x000000ffff057424 */ /* 0x000fe400078e00ff */
[----:B------:R-:W-:Y:S04]  /*0130*/  DEPBAR.LE SB0, 0x36 ;  /* 0x00008d800000791a */ /* 0x000fe80000000000 */
[----:B------:R-:W0:Y:S02]  /*0140*/  UTCATOMSWS.FIND_AND_SET.ALIGN UP0, UR5, UR5 ;  /* 0x00000005000575e3 */ /* 0x000e240008000800 */
[----:B0-----:R-:W-:-:S04]  /*0150*/  PLOP3.LUT P0, PT, PT, PT, UP0, 0x80, 0x8 ;  /* 0x000000000008781c */ /* 0x001fc80003f0f008 */
[----:B------:R-:W-:-:S04]  /*0160*/  SEL R0, RZ, 0xffffffff, !P0 ;  /* 0xffffffffff007807 */ /* 0x000fc80004000000 */
[----:B------:R-:W-:Y:S01]  /*0170*/  ISETP.NE.AND P0, PT, R0, RZ, PT ;  /* 0x000000ff0000720c */ /* 0x000fe20003f05270 */
[----:B------:R-:W-:-:S12]  /*0180*/  IMAD.U32 R0, RZ, RZ, UR5 ;  /* 0x00000005ff007e24 */ /* 0x000fd8000f8e00ff */
[----:B------:R-:W-:Y:S05]  /*0190*/  @P0 BRA `(.L_x_3) ;  /* 0x0000000000240947 */ /* 0x000fea0003800000 */
.L_x_4:
[----:B------:R-:W-:Y:S05]  /*01a0*/  NANOSLEEP 0x64 ;  /* 0x000000640000795d */ /* 0x000fea0003800000 */
[----:B------:R-:W-:-:S05]  /*01b0*/  UMOV UR5, 0x8 ;  /* 0x0000000800057882 */ /* 0x000fca0000000000 */
[----:B------:R-:W-:Y:S04]  /*01c0*/  DEPBAR.LE SB0, 0x36 ;  /* 0x00008d800000791a */ /* 0x000fe80000000000 */
[----:B------:R-:W0:Y:S02]  /*01d0*/  UTCATOMSWS.FIND_AND_SET.ALIGN UP0, UR5, UR5 ;  /* 0x00000005000575e3 */ /* 0x000e240008000800 */
[----:B0-----:R-:W-:-:S04]  /*01e0*/  PLOP3.LUT P0, PT, PT, PT, UP0, 0x80, 0x8 ;  /* 0x000000000008781c */ /* 0x001fc80003f0f008 */
[----:B------:R-:W-:-:S04]  /*01f0*/  SEL R0, RZ, 0xffffffff, !P0 ;  /* 0xffffffffff007807 */ /* 0x000fc80004000000 */
[----:B------:R-:W-:Y:S01]  /*0200*/  ISETP.NE.AND P0, PT, R0, RZ, PT ;  /* 0x000000ff0000720c */ /* 0x000fe20003f05270 */
[----:B------:R-:W-:-:S12]  /*0210*/  IMAD.U32 R0, RZ, RZ, UR5 ;  /* 0x00000005ff007e24 */ /* 0x000fd8000f8e00ff */
[----:B------:R-:W-:Y:S05]  /*0220*/  @!P0 BRA `(.L_x_4) ;  /* 0xfffffffc00dc8947 */ /* 0x000fea000383ffff */
.L_x_3:
[C---:B------:R-:W-:Y:S01]  /*0230*/  VIADD R3, R0.reuse, 0x10 ;  /* 0x0000001000037836 */ /* 0x040fe20000000000 */
[----:B------:R-:W-:Y:S01]  /*0240*/  UMOV UR5, 0x50 ;  /* 0x0000005000057882 */ /* 0x000fe20000000000 */
[----:B------:R-:W-:Y:S01]  /*0250*/  SHF.L.U32 R2, R5, R0, RZ ;  /* 0x0000000005027219 */ /* 0x000fe200000006ff */
[----:B------:R-:W-:Y:S01]  /*0260*/  ULEA UR5, UR6, UR5, 0x18 ;  /* 0x0000000506057291 */ /* 0x000fe2000f8ec0ff */
[----:B------:R-:W-:Y:S01]  /*0270*/  IMAD.SHL.U32 R0, R0, 0x20, RZ ;  /* 0x0000002000007824 */ /* 0x000fe200078e00ff */
[----:B------:R-:W-:-:S04]  /*0280*/  SHF.L.U32 R3, R4, R3, RZ ;  /* 0x0000000304037219 */ /* 0x000fc800000006ff */
[----:B------:R-:W-:-:S05]  /*0290*/  LOP3.LUT R2, R3, R2, RZ, 0xfc, !PT ;  /* 0x0000000203027212 */ /* 0x000fca00078efcff */
[----:B------:R0:W-:Y:S04]  /*02a0*/  ATOMS.OR RZ, [UR5], R2 ;  /* 0x00000002ffff798c */ /* 0x0001e8000b000005 */
[----:B------:R0:W-:Y:S01]  /*02b0*/  STS [UR4], R0 ;  /* 0x00000000ff007988 */ /* 0x0001e20008000804 */
[----:B------:R-:W-:Y:S05]  /*02c0*/  BRA `(.L_x_2) ;  /* 0x0000000000107947 */ /* 0x000fea0003800000 */
.L_x_1:
[----:B------:R-:W-:Y:S01]  /*02d0*/  IMAD.MOV.U32 R0, RZ, RZ, -0x1 ;  /* 0xffffffffff007424 */ /* 0x000fe200078e00ff */
[----:B------:R-:W-:-:S04]  /*02e0*/  MOV R2, 0x310 ;  /* 0x0000031000027802 */ /* 0x000fc80000000f00 */
[----:B------:R0:W-:Y:S03]  /*02f0*/  STS [UR4], R0 ;  /* 0x00000000ff007988 */ /* 0x0001e60008000804 */
[----:B0-----:R-:W-:Y:S05]  /*0300*/  CALL.REL.NOINC `($__internal_1_$__cuda_sm10x_tcgen05_guardrail_trap_phase_invalid_during_alloc) ;  /* 0x0000005800687944 */ /* 0x001fea0003c00000 */
.L_x_2:
[----:B------:R-:W-:Y:S05]  /*0310*/  WARPSYNC.ALL ;  /* 0x0000000000007948 */ /* 0x000fea0003800000 */
[----:B------:R-:W-:Y:S01]  /*0320*/  NOP ;  /* 0x0000000000007918 */ /* 0x000fe20000000000 */
.L_x_0:
[----:B------:R-:W1:Y:S01]  /*0330*/  LDC.64 R94, c[0x0][0x380] ;  /* 0x0000e000ff5e7b82 */ /* 0x000e620000000a00 */
[----:B0-----:R-:W-:Y:S01]  /*0340*/  SHF.R.U32.HI R0, RZ, 0x5, R197 ;  /* 0x00000005ff007819 */ /* 0x001fe200000116c5 */
[----:B------:R-:W-:Y:S01]  /*0350*/  UMOV UR4, 0x400 ;  /* 0x0000040000047882 */ /* 0x000fe20000000000 */
[----:B------:R-:W0:Y:S01]  /*0360*/  LDCU.64 UR16, c[0x0][0x358] ;  /* 0x00006b00ff1077ac */ /* 0x000e220008000a00 */
[C---:B------:R-:W-:Y:S02]  /*0370*/  LOP3.LUT R196, R197.reuse, 0x60, RZ, 0xc0, !PT ;  /* 0x00000060c5c47812 */ /* 0x040fe400078ec0ff */
[----:B------:R-:W-:Y:S02]  /*0380*/  SGXT.U32 R0, R0, 0x2 ;  /* 0x000000020000781a */ /* 0x000fe40000000000 */
[----:B------:R-:W2:Y:S01]  /*0390*/  S2UR UR8, SR_CgaCtaId ;  /* 0x00000000000879c3 */ /* 0x000ea20000008800 */
[----:B------:R-:W-:Y:S02]  /*03a0*/  LOP3.LUT R240, R197, 0x1f, RZ, 0xc0, !PT ;  /* 0x0000001fc5f07812 */ /* 0x000fe400078ec0ff */
[----:B------:R-:W-:-:S02]  /*03b0*/  LOP3.LUT R23, R0, 0x18, RZ, 0xfc, !PT ;  /* 0x0000001800177812 */ /* 0x000fc400078efcff */
[C---:B------:R-:W-:Y:S02]  /*03c0*/  LOP3.LUT R19, R0.reuse, 0x20, RZ, 0xfc, !PT ;  /* 0x0000002000137812 */ /* 0x040fe400078efcff */
[C---:B------:R-:W-:Y:S01]  /*03d0*/  LOP3.LUT R248, R0.reuse, 0x40, RZ, 0xfc, !PT ;  /* 0x0000004000f87812 */ /* 0x040fe200078efcff */
[----:B------:R-:W-:Y:S01]  /*03e0*/  IMAD.SHL.U32 R10, R23, 0x20, RZ ;  /* 0x00000020170a7824 */ /* 0x000fe200078e00ff */
[C---:B------:R-:W-:Y:S01]  /*03f0*/  LOP3.LUT R246, R0.reuse, 0x48, RZ, 0xfc, !PT ;  /* 0x0000004800f67812 */ /* 0x040fe200078efcff */
[----:B------:R-:W-:Y:S01]  /*0400*/  IMAD.SHL.U32 R14, R19, 0x20, RZ ;  /* 0x00000020130e7824 */ /* 0x000fe200078e00ff */
[----:B------:R-:W-:Y:S01]  /*0410*/  LOP3.LUT R17, R0, 0x28, RZ, 0xfc, !PT ;  /* 0x0000002800117812 */ /* 0x000fe200078efcff */
[----:B------:R-:W-:Y:S01]  /*0420*/  IMAD.SHL.U32 R56, R248, 0x20, RZ ;  /* 0x00000020f8387824 */ /* 0x000fe200078e00ff */
[----:B------:R-:W-:Y:S01]  /*0430*/  LOP3.LUT R237, R0, 0x68, RZ, 0xfc, !PT ;  /* 0x0000006800ed7812 */ /* 0x000fe200078efcff */
[----:B------:R-:W-:Y:S01]  /*0440*/  IMAD.SHL.U32 R58, R246, 0x20, RZ ;  /* 0x00000020f63a7824 */ /* 0x000fe200078e00ff */
[----:B------:R-:W-:Y:S01]  /*0450*/  LOP3.LUT R3, R0, 0x70, RZ, 0xfc, !PT ;  /* 0x0000007000037812 */ /* 0x000fe200078efcff */
[----:B------:R-:W-:Y:S01]  /*0460*/  IMAD.SHL.U32 R18, R17, 0x20, RZ ;  /* 0x0000002011127824 */ /* 0x000fe200078e00ff */
[-C--:B-1----:R-:W-:Y:S01]  /*0470*/  LEA R36, P6, R23, R94.reuse, 0x6 ;  /* 0x0000005e17247211 */ /* 0x082fe200078c30ff */
[----:B------:R-:W-:Y:S01]  /*0480*/  IMAD.SHL.U32 R66, R237, 0x20, RZ ;  /* 0x00000020ed427824 */ /* 0x000fe200078e00ff */
[----:B------:R-:W-:Y:S01]  /*0490*/  LEA R38, P2, R19, R94, 0x6 ;  /* 0x0000005e13267211 */ /* 0x000fe200078430ff */
[----:B------:R-:W-:Y:S01]  /*04a0*/  IMAD.SHL.U32 R68, R3, 0x20, RZ ;  /* 0x0000002003447824 */ /* 0x000fe200078e00ff */
[----:B------:R-:W-:-:S02]  /*04b0*/  LEA.HI.X R37, R10, R95, RZ, 0x1, P6 ;  /* 0x0000005f0a257211 */ /* 0x000fc400030f0cff */
[-C--:B------:R-:W-:Y:S01]  /*04c0*/  LEA.HI.X R39, R14, R95.reuse, RZ, 0x1, P2 ;  /* 0x0000005f0e277211 */ /* 0x080fe200010f0cff */
[----:B--2---:R-:W-:Y:S01]  /*04d0*/  ULEA UR14, UR8, UR4, 0x18 ;  /* 0x00000004080e7291 */ /* 0x004fe2000f8ec0ff */
[-C--:B------:R-:W-:Y:S01]  /*04e0*/  LEA R46, P6, R248, R94.reuse, 0x6 ;  /* 0x0000005ef82e7211 */ /* 0x080fe200078c30ff */
[----:B------:R-:W-:Y:S01]  /*04f0*/  IMAD.WIDE.U32 R36, R240, 0x2, R36 ;  /* 0x00000002f0247825 */ /* 0x000fe200078e0024 */
[-C--:B------:R-:W-:Y:S02]  /*0500*/  LEA R48, P2, R246, R94.reuse, 0x6 ;  /* 0x0000005ef6307211 */ /* 0x080fe400078430ff */
[----:B------:R-:W-:Y:S01]  /*0510*/  LOP3.LUT R244, R0, 0x50, RZ, 0xfc, !PT ;  /* 0x0000005000f47812 */ /* 0x000fe200078efcff */
[----:B------:R-:W-:Y:S01]  /*0520*/  IMAD.WIDE.U32 R38, R240, 0x2, R38 ;  /* 0x00000002f0267825 */ /* 0x000fe200078e0026 */
[----:B------:R-:W-:Y:S02]  /*0530*/  LEA R40, P3, R17, R94, 0x6 ;  /* 0x0000005e11287211 */ /* 0x000fe400078630ff */
[----:B------:R-:W-:Y:S01]  /*0540*/  LOP3.LUT R11, R0, 0x1c, RZ, 0xfc, !PT ;  /* 0x0000001c000b7812 */ /* 0x000fe200078efcff */
[----:B------:R-:W-:Y:S01]  /*0550*/  IMAD.SHL.U32 R60, R244, 0x20, RZ ;  /* 0x00000020f43c7824 */ /* 0x000fe200078e00ff */
[----:B------:R-:W-:-:S02]  /*0560*/  LEA.HI.X R47, R56, R95, RZ, 0x1, P6 ;  /* 0x0000005f382f7211 */ /* 0x000fc400030f0cff */
[-C--:B------:R-:W-:Y:S01]  /*0570*/  LEA.HI.X R49, R58, R95.reuse, RZ, 0x1, P2 ;  /* 0x0000005f3a317211 */ /* 0x080fe200010f0cff */
[----:B------:R-:W-:Y:S01]  /*0580*/  IMAD.SHL.U32 R12, R11, 0x20, RZ ;  /* 0x000000200b0c7824 */ /* 0x000fe200078e00ff */
[-C--:B------:R-:W-:Y:S02]  /*0590*/  LEA R56, P6, R237, R94.reuse, 0x6 ;  /* 0x0000005eed387211 */ /* 0x080fe400078c30ff */
[-C--:B------:R-:W-:Y:S02]  /*05a0*/  LEA R58, P2, R3, R94.reuse, 0x6 ;  /* 0x0000005e033a7211 */ /* 0x080fe400078430ff */
[----:B------:R-:W-:Y:S02]  /*05b0*/  LOP3.LUT R15, R0, 0x78, RZ, 0xfc, !PT ;  /* 0x00000078000f7812 */ /* 0x000fe400078efcff */
[----:B------:R-:W-:Y:S02]  /*05c0*/  LEA.HI.X R41, R18, R95, RZ, 0x1, P3 ;  /* 0x0000005f12297211 */ /* 0x000fe400018f0cff */
[----:B------:R-:W-:Y:S01]  /*05d0*/  LEA R50, P3, R244, R94, 0x6 ;  /* 0x0000005ef4327211 */ /* 0x000fe200078630ff */
[----:B------:R-:W-:Y:S01]  /*05e0*/  IMAD.SHL.U32 R70, R15, 0x20, RZ ;  /* 0x000000200f467824 */ /* 0x000fe200078e00ff */
[----:B------:R-:W-:-:S02]  /*05f0*/  LOP3.LUT R247, R0, 0x44, RZ, 0xfc, !PT ;  /* 0x0000004400f77812 */ /* 0x000fc400078efcff */
[-C--:B------:R-:W-:Y:S02]  /*0600*/  LEA.HI.X R57, R66, R95.reuse, RZ, 0x1, P6 ;  /* 0x0000005f42397211 */ /* 0x080fe400030f0cff */
[-C--:B------:R-:W-:Y:S01]  /*0610*/  LEA.HI.X R59, R68, R95.reuse, RZ, 0x1, P2 ;  /* 0x0000005f443b7211 */ /* 0x080fe200010f0cff */
[----:B------:R-:W-:Y:S01]  /*0620*/  IMAD.SHL.U32 R78, R247, 0x20, RZ ;  /* 0x00000020f74e7824 */ /* 0x000fe200078e00ff */
[-C--:B------:R-:W-:Y:S02]  /*0630*/  LEA R66, P2, R11, R94.reuse, 0x6 ;  /* 0x0000005e0b427211 */ /* 0x080fe400078430ff */
[----:B------:R-:W-:Y:S02]  /*0640*/  LEA.HI.X R51, R60, R95, RZ, 0x1, P3 ;  /* 0x0000005f3c337211 */ /* 0x000fe400018f0cff */
[----:B------:R-:W-:Y:S02]  /*0650*/  LOP3.LUT R13, R0, 0x24, RZ, 0xfc, !PT ;  /* 0x00000024000d7812 */ /* 0x000fe400078efcff */
[----:B------:R-:W-:-:S02]  /*0660*/  LEA R76, P3, R15, R94, 0x6 ;  /* 0x0000005e0f4c7211 */ /* 0x000fc400078630ff */
[-C--:B------:R-:W-:Y:S01]  /*0670*/  LEA.HI.X R67, R12, R95.reuse, RZ, 0x1, P2 ;  /* 0x0000005f0c437211 */ /* 0x080fe200010f0cff */
[----:B------:R-:W-:Y:S01]  /*0680*/  IMAD.SHL.U32 R16, R13, 0x20, RZ ;  /* 0x000000200d107824 */ /* 0x000fe200078e00ff */
[-C--:B------:R-:W-:Y:S02]  /*0690*/  LEA R12, P2, R247, R94.reuse, 0x6 ;  /* 0x0000005ef70c7211 */ /* 0x080fe400078430ff */
[----:B------:R-:W-:Y:S02]  /*06a0*/  LOP3.LUT R81, R0, 0x8, RZ, 0xfc, !PT ;  /* 0x0000000800517812 */ /* 0x000fe400078efcff */
[-C--:B------:R-:W-:Y:S02]  /*06b0*/  LEA.HI.X R77, R70, R95.reuse, RZ, 0x1, P3 ;  /* 0x0000005f464d7211 */ /* 0x080fe400018f0cff */
[----:B------:R-:W-:Y:S01]  /*06c0*/  LEA R68, P3, R13, R94, 0x6 ;  /* 0x0000005e0d447211 */ /* 0x000fe200078630ff */
[----:B------:R-:W-:Y:S01]  /*06d0*/  IMAD.SHL.U32 R2, R81, 0x20, RZ ;  /* 0x0000002051027824 */ /* 0x000fe200078e00ff */
[----:B------:R-:W-:Y:S01]  /*06e0*/  LEA.HI.X R13, R78, R95, RZ, 0x1, P2 ;  /* 0x0000005f4e0d7211 */ /* 0x000fe200010f0cff */
[----:B------:R-:W-:Y:S01]  /*06f0*/  BAR.SYNC.DEFER_BLOCKING 0x0 ;  /* 0x0000000000007b1d */ /* 0x000fe20000010000 */
[----:B------:R-:W-:-:S02]  /*0700*/  LOP3.LUT R252, R0, 0x30, RZ, 0xfc, !PT ;  /* 0x0000003000fc7812 */ /* 0x000fc400078efcff */
[-C--:B------:R-:W-:Y:S02]  /*0710*/  LEA R32, P4, R81, R94.reuse, 0x6 ;  /* 0x0000005e51207211 */ /* 0x080fe400078830ff */
[----:B------:R-:W-:Y:S01]  /*0720*/  LOP3.LUT R242, R0, 0x58, RZ, 0xfc, !PT ;  /* 0x0000005800f27812 */ /* 0x000fe200078efcff */
[----:B------:R-:W-:Y:S01]  /*0730*/  IMAD.SHL.U32 R22, R252, 0x20, RZ ;  /* 0x00000020fc167824 */ /* 0x000fe200078e00ff */
[----:B------:R-:W-:Y:S02]  /*0740*/  LEA.HI.X R33, R2, R95, RZ, 0x1, P4 ;  /* 0x0000005f02217211 */ /* 0x000fe400020f0cff */
[-C--:B------:R-:W-:Y:S01]  /*0750*/  LEA R42, P4, R252, R94.reuse, 0x6 ;  /* 0x0000005efc2a7211 */ /* 0x080fe200078830ff */
[----:B------:R-:W-:Y:S01]  /*0760*/  IMAD.SHL.U32 R62, R242, 0x20, RZ ;  /* 0x00000020f23e7824 */ /* 0x000fe200078e00ff */
[----:B------:R-:W-:Y:S01]  /*0770*/  LEA R28, P0, R196, R94, 0x1 ;  /* 0x0000005ec41c7211 */ /* 0x000fe200078008ff */
[----:B------:R-:W-:Y:S01]  /*0780*/  IMAD.WIDE.U32 R32, R240, 0x2, R32 ;  /* 0x00000002f0207825 */ /* 0x000fe200078e0020 */
[----:B------:R-:W-:-:S02]  /*0790*/  LOP3.LUT R79, R0, 0x4, RZ, 0xfc, !PT ;  /* 0x00000004004f7812 */ /* 0x000fc400078efcff */
[----:B------:R-:W-:Y:S02]  /*07a0*/  LEA.HI.X R43, R22, R95, RZ, 0x1, P4 ;  /* 0x0000005f162b7211 */ /* 0x000fe400020f0cff */
[----:B------:R-:W-:Y:S02]  /*07b0*/  LEA R52, P4, R242, R94, 0x6 ;  /* 0x0000005ef2347211 */ /* 0x000fe400078830ff */
[C---:B------:R-:W-:Y:S02]  /*07c0*/  LOP3.LUT R27, R0.reuse, 0x10, RZ, 0xfc, !PT ;  /* 0x00000010001b7812 */ /* 0x040fe400078efcff */
[C---:B------:R-:W-:Y:S02]  /*07d0*/  LOP3.LUT R250, R0.reuse, 0x38, RZ, 0xfc, !PT ;  /* 0x0000003800fa7812 */ /* 0x040fe400078efcff */
[C---:B------:R-:W-:Y:S01]  /*07e0*/  LOP3.LUT R239, R0.reuse, 0x60, RZ, 0xfc, !PT ;  /* 0x0000006000ef7812 */ /* 0x040fe200078efcff */
[----:B------:R-:W1:Y:S01]  /*07f0*/  LDS R78, [UR14] ;  /* 0x0000000eff4e7984 */ /* 0x000e620008000800 */
[C---:B------:R-:W-:Y:S01]  /*0800*/  LOP3.LUT R83, R0.reuse, 0xc, RZ, 0xfc, !PT ;  /* 0x0000000c00537812 */ /* 0x040fe200078efcff */
[----:B------:R-:W-:Y:S01]  /*0810*/  IMAD.SHL.U32 R6, R27, 0x20, RZ ;  /* 0x000000201b067824 */ /* 0x000fe200078e00ff */
[C---:B------:R-:W-:Y:S01]  /*0820*/  LOP3.LUT R25, R0.reuse, 0x14, RZ, 0xfc, !PT ;  /* 0x0000001400197812 */ /* 0x040fe200078efcff */
[----:B------:R-:W-:Y:S01]  /*0830*/  BAR.SYNC.DEFER_BLOCKING 0x0 ;  /* 0x0000000000007b1d */ /* 0x000fe20000010000 */
[----:B------:R-:W-:Y:S01]  /*0840*/  LOP3.LUT R5, R0, 0x2c, RZ, 0xfc, !PT ;  /* 0x0000002c00057812 */ /* 0x000fe200078efcff */
[----:B------:R-:W-:Y:S01]  /*0850*/  IMAD.SHL.U32 R26, R250, 0x20, RZ ;  /* 0x00000020fa1a7824 */ /* 0x000fe200078e00ff */
[C---:B------:R-:W-:Y:S01]  /*0860*/  LOP3.LUT R251, R0.reuse, 0x34, RZ, 0xfc, !PT ;  /* 0x0000003400fb7812 */ /* 0x040fe200078efcff */
        /* <DEDUP_REMOVED lines=11> */
[----:B------:R-:W-:-:S02]  /*0920*/  LOP3.LUT R236, R0, 0x6c, RZ, 0xfc, !PT ;  /* 0x0000006c00ec7812 */ /* 0x000fc400078efcff */
[C---:B------:R-:W-:Y:S02]  /*0930*/  LOP3.LUT R7, R0.reuse, 0x74, RZ, 0xfc, !PT ;  /* 0x0000007400077812 */ /* 0x040fe400078efcff */
[----:B------:R-:W-:Y:S01]  /*0940*/  LOP3.LUT R9, R0, 0x7c, RZ, 0xfc, !PT ;  /* 0x0000007c00097812 */ /* 0x000fe200078efcff */
[C---:B------:R-:W-:Y:S01]  /*0950*/  IMAD.SHL.U32 R0, R79.reuse, 0x20, RZ ;  /* 0x000000204f007824 */ /* 0x040fe200078e00ff */
[-C--:B------:R-:W-:Y:S01]  /*0960*/  LEA.HI.X R29, R196, R95.reuse, RZ, 0x1, P0 ;  /* 0x0000005fc41d7211 */ /* 0x080fe200000f0cff */
[----:B------:R-:W-:Y:S01]  /*0970*/  IMAD.SHL.U32 R88, R236, 0x20, RZ ;  /* 0x00000020ec587824 */ /* 0x000fe200078e00ff */
[-C--:B------:R-:W-:Y:S01]  /*0980*/  LEA.HI.X R53, R62, R95.reuse, RZ, 0x1, P4 ;  /* 0x0000005f3e357211 */ /* 0x080fe200020f0cff */
[C---:B------:R-:W-:Y:S01]  /*0990*/  IMAD.WIDE.U32 R46, R240.reuse, 0x2, R46 ;  /* 0x00000002f02e7825 */ /* 0x040fe200078e002e */
[-C--:B------:R-:W-:Y:S01]  /*09a0*/  LEA R60, P4, R79, R94.reuse, 0x6 ;  /* 0x0000005e4f3c7211 */ /* 0x080fe200078830ff */
[----:B0-----:R-:W5:Y:S01]  /*09b0*/  LDG.E.U16 R2, desc[UR16][R32.64] ;  /* 0x0000001020027981 */ /* 0x001f62000c1e1500 */
[-C--:B------:R-:W-:Y:S01]  /*09c0*/  LEA R34, P5, R27, R94.reuse, 0x6 ;  /* 0x0000005e1b227211 */ /* 0x080fe200078a30ff */
[----:B------:R-:W-:Y:S01]  /*09d0*/  IMAD.WIDE.U32 R28, R240, 0x2, R28 ;  /* 0x00000002f01c7825 */ /* 0x000fe200078e001c */
[-C--:B------:R-:W-:Y:S01]  /*09e0*/  LEA.HI.X R61, R0, R95.reuse, RZ, 0x1, P4 ;  /* 0x0000005f003d7211 */ /* 0x080fe200020f0cff */
[----:B------:R-:W5:Y:S01]  /*09f0*/  LDG.E.U16 R22, desc[UR16][R36.64] ;  /* 0x0000001024167981 */ /* 0x000f62000c1e1500 */
[-C--:B------:R-:W-:Y:S01]  /*0a00*/  LEA.HI.X R35, R6, R95.reuse, RZ, 0x1, P5 ;  /* 0x0000005f06237211 */ /* 0x080fe200028f0cff */
[----:B------:R-:W-:Y:S01]  /*0a10*/  IMAD.WIDE.U32 R40, R240, 0x2, R40 ;  /* 0x00000002f0287825 */ /* 0x000fe200078e0028 */
[-C--:B------:R-:W-:Y:S01]  /*0a20*/  LEA R44, P5, R250, R94.reuse, 0x6 ;  /* 0x0000005efa2c7211 */ /* 0x080fe200078a30ff */
[----:B------:R0:W5:Y:S01]  /*0a30*/  LDG.E.U16 R0, desc[UR16][R28.64] ;  /* 0x000000101c007981 */ /* 0x000162000c1e1500 */
[-C--:B------:R-:W-:Y:S01]  /*0a40*/  LEA R70, P4, R5, R94.reuse, 0x6 ;  /* 0x0000005e05467211 */ /* 0x080fe200078830ff */
[----:B------:R-:W-:Y:S01]  /*0a50*/  IMAD.WIDE.U32 R34, R240, 0x2, R34 ;  /* 0x00000002f0227825 */ /* 0x000fe200078e0022 */
[-C--:B------:R-:W-:Y:S01]  /*0a60*/  LEA.HI.X R45, R26, R95.reuse, RZ, 0x1, P5 ;  /* 0x0000005f1a2d7211 */ /* 0x080fe200028f0cff */
[----:B------:R-:W5:Y:S01]  /*0a70*/  LDG.E.U16 R32, desc[UR16][R46.64] ;  /* 0x000000102e207981 */ /* 0x000f62000c1e1500 */
[-C--:B------:R-:W-:Y:S01]  /*0a80*/  LEA R54, P5, R239, R94.reuse, 0x6 ;  /* 0x0000005eef367211 */ /* 0x080fe200078a30ff */
[----:B------:R-:W-:Y:S01]  /*0a90*/  IMAD.SHL.U32 R90, R7, 0x20, RZ ;  /* 0x00000020075a7824 */ /* 0x000fe200078e00ff */
[-C--:B------:R-:W-:Y:S01]  /*0aa0*/  LEA.HI.X R69, R16, R95.reuse, RZ, 0x1, P3 ;  /* 0x0000005f10457211 */ /* 0x080fe200018f0cff */
[----:B------:R-:W-:Y:S01]  /*0ab0*/  IMAD.WIDE.U32 R52, R240, 0x2, R52 ;  /* 0x00000002f0347825 */ /* 0x000fe200078e0034 */
[-C--:B------:R-:W-:Y:S01]  /*0ac0*/  LEA.HI.X R55, R64, R95.reuse, RZ, 0x1, P5 ;  /* 0x0000005f40377211 */ /* 0x080fe200028f0cff */
[----:B------:R-:W5:Y:S01]  /*0ad0*/  LDG.E.U16 R26, desc[UR16][R40.64] ;  /* 0x00000010281a7981 */ /* 0x000f62000c1e1500 */
[-C--:B------:R-:W-:Y:S01]  /*0ae0*/  LEA R62, P5, R83, R94.reuse, 0x6 ;  /* 0x0000005e533e7211 */ /* 0x080fe200078a30ff */
[----:B0-----:R-:W-:Y:S01]  /*0af0*/  IMAD.WIDE.U32 R28, R240, 0x2, R60 ;  /* 0x00000002f01c7825 */ /* 0x001fe200078e003c */
[-C--:B------:R-:W-:Y:S01]  /*0b00*/  LEA R64, P6, R25, R94.reuse, 0x6 ;  /* 0x0000005e19407211 */ /* 0x080fe200078c30ff */
[----:B------:R-:W5:Y:S01]  /*0b10*/  LDG.E.U16 R10, desc[UR16][R34.64] ;  /* 0x00000010220a7981 */ /* 0x000f62000c1e1500 */
[-C--:B------:R-:W-:Y:S01]  /*0b20*/  LEA.HI.X R63, R4, R95.reuse, RZ, 0x1, P5 ;  /* 0x0000005f043f7211 */ /* 0x080fe200028f0cff */
[----:B------:R-:W-:Y:S01]  /*0b30*/  IMAD.SHL.U32 R82, R243, 0x20, RZ ;  /* 0x00000020f3527824 */ /* 0x000fe200078e00ff */
[-C--:B------:R-:W-:Y:S01]  /*0b40*/  LEA R72, P5, R251, R94.reuse, 0x6 ;  /* 0x0000005efb487211 */ /* 0x080fe200078a30ff */
[----:B------:R0:W5:Y:S01]  /*0b50*/  LDG.E.U16 R60, desc[UR16][R28.64] ;  /* 0x000000101c3c7981 */ /* 0x000162000c1e1500 */
[-C--:B------:R-:W-:Y:S01]  /*0b60*/  LEA R14, P3, R245, R94.reuse, 0x6 ;  /* 0x0000005ef50e7211 */ /* 0x080fe200078630ff */
[----:B------:R-:W-:Y:S01]  /*0b70*/  IMAD.SHL.U32 R84, R241, 0x20, RZ ;  /* 0x00000020f1547824 */ /* 0x000fe200078e00ff */
[-C--:B------:R-:W-:Y:S01]  /*0b80*/  LEA R4, P2, R236, R94.reuse, 0x6 ;  /* 0x0000005eec047211 */ /* 0x080fe200078430ff */
[----:B------:R-:W-:Y:S01]  /*0b90*/  IMAD.SHL.U32 R30, R249, 0x20, RZ ;  /* 0x00000020f91e7824 */ /* 0x000fe200078e00ff */
[-C--:B------:R-:W-:Y:S01]  /*0ba0*/  LEA.HI.X R71, R20, R95.reuse, RZ, 0x1, P4 ;  /* 0x0000005f14477211 */ /* 0x080fe200020f0cff */
[----:B------:R-:W-:Y:S01]  /*0bb0*/  IMAD.WIDE.U32 R48, R240, 0x2, R48 ;  /* 0x00000002f0307825 */ /* 0x000fe200078e0030 */
[-C--:B------:R-:W-:Y:S01]  /*0bc0*/  LEA.HI.X R65, R8, R95.reuse, RZ, 0x1, P6 ;  /* 0x0000005f08417211 */ /* 0x080fe200030f0cff */
[----:B------:R-:W5:Y:S01]  /*0bd0*/  LDG.E.U16 R35, desc[UR16][R52.64] ;  /* 0x0000001034237981 */ /* 0x000f62000c1e1500 */
[-C--:B------:R-:W-:Y:S01]  /*0be0*/  LEA.HI.X R73, R24, R95.reuse, RZ, 0x1, P5 ;  /* 0x0000005f18497211 */ /* 0x080fe200028f0cff */
[----:B0-----:R-:W0:Y:S01]  /*0bf0*/  LDC.64 R28, c[0x0][0x388] ;  /* 0x0000e200ff1c7b82 */ /* 0x001e220000000a00 */
[-C--:B------:R-:W-:Y:S01]  /*0c00*/  LEA.HI.X R15, R80, R95.reuse, RZ, 0x1, P3 ;  /* 0x0000005f500f7211 */ /* 0x080fe200018f0cff */
[----:B------:R2:W5:Y:S01]  /*0c10*/  LDG.E.U16 R24, desc[UR16][R38.64] ;  /* 0x0000001026187981 */ /* 0x000562000c1e1500 */
[----:B------:R-:W-:Y:S01]  /*0c20*/  LEA.HI.X R5, R88, R95, RZ, 0x1, P2 ;  /* 0x0000005f58057211 */ /* 0x000fe200010f0cff */
[C---:B------:R-:W-:Y:S01]  /*0c30*/  IMAD.WIDE.U32 R42, R240.reuse, 0x2, R42 ;  /* 0x00000002f02a7825 */ /* 0x040fe200078e002a */
[-C--:B------:R-:W-:Y:S01]  /*0c40*/  LEA R6, P3, R7, R94.reuse, 0x6 ;  /* 0x0000005e07067211 */ /* 0x080fe200078630ff */
[----:B------:R-:W5:Y:S01]  /*0c50*/  LDG.E.U16 R33, desc[UR16][R48.64] ;  /* 0x0000001030217981 */ /* 0x000f62000c1e1500 */
[-C--:B------:R-:W-:Y:S01]  /*0c60*/  LEA R16, P4, R243, R94.reuse, 0x6 ;  /* 0x0000005ef3107211 */ /* 0x080fe200078830ff */
[----:B------:R-:W-:Y:S01]  /*0c70*/  IMAD.WIDE.U32 R44, R240, 0x2, R44 ;  /* 0x00000002f02c7825 */ /* 0x000fe200078e002c */
[----:B------:R-:W-:-:S02]  /*0c80*/  LEA R18, P5, R241, R94, 0x6 ;  /* 0x0000005ef1127211 */ /* 0x000fc400078a30ff */
[-C--:B------:R-:W-:Y:S01]  /*0c90*/  LEA R74, P6, R249, R94.reuse, 0x6 ;  /* 0x0000005ef94a7211 */ /* 0x080fe200078c30ff */
[----:B--2---:R-:W-:Y:S01]  /*0ca0*/  IMAD.WIDE.U32 R38, R240, 0x2, R62 ;  /* 0x00000002f0267825 */ /* 0x004fe200078e003e */
[-C--:B------:R-:W-:Y:S01]  /*0cb0*/  LEA.HI.X R7, R90, R95.reuse, RZ, 0x1, P3 ;  /* 0x0000005f5a077211 */ /* 0x080fe200018f0cff */
[----:B------:R-:W5:Y:S01]  /*0cc0*/  LDG.E.U16 R31, desc[UR16][R44.64] ;  /* 0x000000102c1f7981 */ /* 0x000f62000c1e1500 */
[-C--:B------:R-:W-:Y:S01]  /*0cd0*/  LEA.HI.X R17, R82, R95.reuse, RZ, 0x1, P4 ;  /* 0x0000005f52117211 */ /* 0x080fe200020f0cff */
[----:B------:R-:W-:Y:S01]  /*0ce0*/  IMAD.WIDE.U32 R46, R240, 0x2, R70 ;  /* 0x00000002f02e7825 */ /* 0x000fe200078e0046 */
[-C--:B------:R-:W-:Y:S01]  /*0cf0*/  LEA.HI.X R19, R84, R95.reuse, RZ, 0x1, P5 ;  /* 0x0000005f54137211 */ /* 0x080fe200028f0cff */
[----:B------:R0:W5:Y:S01]  /*0d00*/  LDG.E.U16 R52, desc[UR16][R38.64] ;  /* 0x0000001026347981 */ /* 0x000162000c1e1500 */
[----:B------:R-:W-:Y:S01]  /*0d10*/  LEA.HI.X R75, R30, R95, RZ, 0x1, P6 ;  /* 0x0000005f1e4b7211 */ /* 0x000fe200030f0cff */
[----:B------:R-:W-:Y:S01]  /*0d20*/  IMAD.WIDE.U32 R40, R240, 0x2, R64 ;  /* 0x00000002f0287825 */ /* 0x000fe200078e0040 */
[-C--:B------:R-:W-:Y:S01]  /*0d30*/  LEA R8, P4, R9, R94.reuse, 0x6 ;  /* 0x0000005e09087211 */ /* 0x080fe200078830ff */
[----:B------:R2:W5:Y:S01]  /*0d40*/  LDG.E.U16 R30, desc[UR16][R42.64] ;  /* 0x000000102a1e7981 */ /* 0x000562000c1e1500 */
[----:B------:R-:W-:Y:S01]  /*0d50*/  LEA R20, P6, R238, R94, 0x6 ;  /* 0x0000005eee147211 */ /* 0x000fe200078c30ff */
[----:B------:R-:W-:-:S02]  /*0d60*/  IMAD.WIDE.U32 R4, R240, 0x2, R4 ;  /* 0x00000002f0047825 */ /* 0x000fc400078e0004 */
[----:B------:R-:W5:Y:S02]  /*0d70*/  LDG.E.U16 R46, desc[UR16][R46.64] ;  /* 0x000000102e2e7981 */ /* 0x000f64000c1e1500 */
[----:B------:R-:W-:Y:S01]  /*0d80*/  IMAD.WIDE.U32 R14, R240, 0x2, R14 ;  /* 0x00000002f00e7825 */ /* 0x000fe200078e000e */
[C---:B0-----:R-:W-:Y:S01]  /*0d90*/  LEA R38, P0, R196.reuse, R28, 0x4 ;  /* 0x0000001cc4267211 */ /* 0x041fe200078020ff */
[----:B------:R-:W5:Y:S02]  /*0da0*/  LDG.E.U16 R40, desc[UR16][R40.64] ;  /* 0x0000001028287981 */ /* 0x000f64000c1e1500 */
[----:B------:R-:W-:Y:S02]  /*0db0*/  IMAD.SHL.U32 R80, R196, 0x8, RZ ;  /* 0x00000008c4507824 */ /* 0x000fe400078e00ff */
[C---:B------:R-:W-:Y:S01]  /*0dc0*/  IMAD.WIDE.U32 R48, R240.reuse, 0x2, R72 ;  /* 0x00000002f0307825 */ /* 0x040fe200078e0048 */
[----:B------:R-:W5:Y:S03]  /*0dd0*/  LDG.E.U16 R47, desc[UR16][R4.64] ;  /* 0x00000010042f7981 */ /* 0x000f66000c1e1500 */
[----:B--2---:R-:W-:Y:S01]  /*0de0*/  IMAD.WIDE.U32 R42, R240, 0x2, R66 ;  /* 0x00000002f02a7825 */ /* 0x004fe200078e0042 */
[----:B------:R-:W-:Y:S01]  /*0df0*/  LEA.HI.X R39, R80, R29, RZ, 0x1, P0 ;  /* 0x0000001d50277211 */ /* 0x000fe200000f0cff */
[----:B------:R0:W5:Y:S02]  /*0e00*/  LDG.E.U16 R41, desc[UR16][R14.64] ;  /* 0x000000100e297981 */ /* 0x000164000c1e1500 */
[----:B------:R-:W-:-:S02]  /*0e10*/  IMAD.WIDE.U32 R44, R240, 0x2, R68 ;  /* 0x00000002f02c7825 */ /* 0x000fc400078e0044 */
[----:B------:R-:W5:Y:S02]  /*0e20*/  LDG.E.U16 R48, desc[UR16][R48.64] ;  /* 0x0000001030307981 */ /* 0x000f64000c1e1500 */
[----:B------:R-:W-:Y:S02]  /*0e30*/  IMAD.SHL.U32 R92, R9, 0x20, RZ ;  /* 0x00000020095c7824 */ /* 0x000fe400078e00ff */
[C---:B------:R-:W-:Y:S01]  /*0e40*/  IMAD.WIDE.U32 R6, R240.reuse, 0x2, R6 ;  /* 0x00000002f0067825 */ /* 0x040fe200078e0006 */
[----:B------:R-:W5:Y:S01]  /*0e50*/  LDG.E.U16 R42, desc[UR16][R42.64] ;  /* 0x000000102a2a7981 */ /* 0x000f62000c1e1500 */
[----:B0-----:R-:W-:Y:S02]  /*0e60*/  LEA R14, P0, R79, R28, 0x9 ;  /* 0x0000001c4f0e7211 */ /* 0x001fe400078048ff */
[----:B------:R-:W-:Y:S01]  /*0e70*/  IMAD.WIDE.U32 R16, R240, 0x2, R16 ;  /* 0x00000002f0107825 */ /* 0x000fe200078e0010 */
[----:B------:R-:W-:Y:S01]  /*0e80*/  LEA.HI.X R9, R92, R95, RZ, 0x1, P4 ;  /* 0x0000005f5c097211 */ /* 0x000fe200020f0cff */
[----:B------:R-:W5:Y:S02]  /*0e90*/  LDG.E.U16 R44, desc[UR16][R44.64] ;  /* 0x000000102c2c7981 */ /* 0x000f64000c1e1500 */
[----:B------:R-:W-:-:S02]  /*0ea0*/  IMAD.WIDE.U32 R18, R240, 0x2, R18 ;  /* 0x00000002f0127825 */ /* 0x000fc400078e0012 */
[----:B------:R0:W5:Y:S02]  /*0eb0*/  LDG.E.U16 R49, desc[UR16][R6.64] ;  /* 0x0000001006317981 */ /* 0x000164000c1e1500 */
[----:B------:R-:W-:Y:S02]  /*0ec0*/  IMAD.SHL.U32 R5, R79, 0x100, RZ ;  /* 0x000001004f057824 */ /* 0x000fe400078e00ff */
[----:B------:R-:W-:Y:S01]  /*0ed0*/  IMAD.WIDE.U32 R50, R240, 0x2, R50 ;  /* 0x00000002f0327825 */ /* 0x000fe200078e0032 */
[----:B------:R2:W5:Y:S02]  /*0ee0*/  LDG.E.U16 R43, desc[UR16][R16.64] ;  /* 0x00000010102b7981 */ /* 0x000564000c1e1500 */
[----:B------:R-:W-:Y:S01]  /*0ef0*/  LEA.HI.X R15, R5, R29, RZ, 0x1, P0 ;  /* 0x0000001d050f7211 */ /* 0x000fe200000f0cff */
[----:B------:R-:W-:Y:S01]  /*0f00*/  IMAD.SHL.U32 R4, R81, 0x100, RZ ;  /* 0x0000010051047824 */ /* 0x000fe200078e00ff */
[----:B------:R3:W5:Y:S01]  /*0f10*/  LDG.E.U16 R45, desc[UR16][R18.64] ;  /* 0x00000010122d7981 */ /* 0x000762000c1e1500 */
[----:B0-----:R-:W-:-:S02]  /*0f20*/  IMAD.SHL.U32 R6, R83, 0x100, RZ ;  /* 0x0000010053067824 */ /* 0x001fc400078e00ff */
[----:B------:R-:W-:Y:S01]  /*0f30*/  IMAD.SHL.U32 R86, R238, 0x20, RZ ;  /* 0x00000020ee567824 */ /* 0x000fe200078e00ff */
[----:B------:R0:W5:Y:S01]  /*0f40*/  LDG.E.U16 R34, desc[UR16][R50.64] ;  /* 0x0000001032227981 */ /* 0x000162000c1e1500 */
[-C--:B--2---:R-:W-:Y:S01]  /*0f50*/  LEA R16, P2, R81, R28.reuse, 0x9 ;  /* 0x0000001c51107211 */ /* 0x084fe200078448ff */
[----:B------:R-:W-:Y:S02]  /*0f60*/  IMAD.WIDE.U32 R8, R240, 0x2, R8 ;  /* 0x00000002f0087825 */ /* 0x000fe400078e0008 */
[----:B------:R-:W-:Y:S01]  /*0f70*/  STL [R1+0x70], R5 ;  /* 0x0000700501007387 */ /* 0x000fe20000100800 */
[----:B------:R-:W-:Y:S02]  /*0f80*/  LEA.HI.X R21, R86, R95, RZ, 0x1, P6 ;  /* 0x0000005f56157211 */ /* 0x000fe400030f0cff */
[----:B---3--:R-:W-:Y:S01]  /*0f90*/  LEA R18, P0, R83, R28, 0x9 ;  /* 0x0000001c53127211 */ /* 0x008fe200078048ff */
[----:B0-----:R-:W-:Y:S01]  /*0fa0*/  IMAD.WIDE.U32 R50, R240, 0x2, R74 ;  /* 0x00000002f0327825 */ /* 0x001fe200078e004a */
[----:B------:R0:W-:Y:S01]  /*0fb0*/  STL [R1+0x88], R4 ;  /* 0x0000880401007387 */ /* 0x0001e20000100800 */
[----:B------:R-:W-:-:S02]  /*0fc0*/  LEA.HI.X R17, R4, R29, RZ, 0x1, P2 ;  /* 0x0000001d04117211 */ /* 0x000fc400010f0cff */
[----:B------:R-:W-:Y:S01]  /*0fd0*/  IMAD.WIDE.U32 R36, R240, 0x2, R54 ;  /* 0x00000002f0247825 */ /* 0x000fe200078e0036 */
[----:B------:R-:W-:Y:S01]  /*0fe0*/  LEA.HI.X R19, R6, R29, RZ, 0x1, P0 ;  /* 0x0000001d06137211 */ /* 0x000fe200000f0cff */
[----:B------:R-:W5:Y:S02]  /*0ff0*/  LDG.E.U16 R50, desc[UR16][R50.64] ;  /* 0x0000001032327981 */ /* 0x000f64000c1e1500 */
[C---:B------:R-:W-:Y:S02]  /*1000*/  IMAD.WIDE.U32 R12, R240.reuse, 0x2, R12 ;  /* 0x00000002f00c7825 */ /* 0x040fe400078e000c */
[----:B------:R2:W-:Y:S02]  /*1010*/  STL [R1+0x84], R6 ;  /* 0x0000840601007387 */ /* 0x0005e40000100800 */
[C---:B0-----:R-:W-:Y:S02]  /*1020*/  IMAD.WIDE.U32 R4, R240.reuse, 0x2, R14 ;  /* 0x00000002f0047825 */ /* 0x041fe400078e000e */
[----:B------:R-:W5:Y:S02]  /*1030*/  LDG.E.U16 R36, desc[UR16][R36.64] ;  /* 0x0000001024247981 */ /* 0x000f64000c1e1500 */
[----:B------:R-:W-:-:S02]  /*1040*/  IMAD.WIDE.U32 R54, R240, 0x2, R56 ;  /* 0x00000002f0367825 */ /* 0x000fc400078e0038 */
[----:B------:R0:W5:Y:S02]  /*1050*/  LDG.E.U16 R51, desc[UR16][R8.64] ;  /* 0x0000001008337981 */ /* 0x000164000c1e1500 */
[C---:B------:R-:W-:Y:S02]  /*1060*/  IMAD.WIDE.U32 R56, R240.reuse, 0x2, R58 ;  /* 0x00000002f0387825 */ /* 0x040fe400078e003a */
[----:B------:R-:W5:Y:S02]  /*1070*/  LDG.E.U16 R62, desc[UR16][R4.64+0x80] ;  /* 0x00008010043e7981 */ /* 0x000f64000c1e1500 */
[C---:B--2---:R-:W-:Y:S02]  /*1080*/  IMAD.WIDE.U32 R6, R240.reuse, 0x2, R16 ;  /* 0x00000002f0067825 */ /* 0x044fe400078e0010 */
[----:B------:R-:W5:Y:S02]  /*1090*/  LDG.E.U16 R16, desc[UR16][R4.64] ;  /* 0x0000001004107981 */ /* 0x000f64000c1e1500 */
[----:B0-----:R-:W-:-:S02]  /*10a0*/  IMAD.WIDE.U32 R8, R240, 0x2, R18 ;  /* 0x00000002f0087825 */ /* 0x001fc400078e0012 */
[----:B------:R-:W5:Y:S02]  /*10b0*/  LDG.E.U16 R17, desc[UR16][R4.64+0x40] ;  /* 0x0000401004117981 */ /* 0x000f64000c1e1500 */
[C---:B------:R-:W-:Y:S02]  /*10c0*/  IMAD.WIDE.U32 R58, R240.reuse, 0x2, R76 ;  /* 0x00000002f03a7825 */ /* 0x040fe400078e004c */
[----:B------:R-:W5:Y:S02]  /*10d0*/  LDG.E.U16 R63, desc[UR16][R4.64+0xc0] ;  /* 0x0000c010043f7981 */ /* 0x000f64000c1e1500 */
[----:B------:R-:W-:Y:S02]  /*10e0*/  IMAD.WIDE.U32 R20, R240, 0x2, R20 ;  /* 0x00000002f0147825 */ /* 0x000fe400078e0014 */
[----:B------:R-:W5:Y:S02]  /*10f0*/  LDG.E.U16 R64, desc[UR16][R4.64+0x100] ;  /* 0x0001001004407981 */ /* 0x000f64000c1e1500 */
[----:B------:R-:W-:-:S02]  /*1100*/  IMAD.SHL.U32 R14, R27, 0x100, RZ ;  /* 0x000001001b0e7824 */ /* 0x000fc400078e00ff */
[----:B------:R-:W5:Y:S04]  /*1110*/  LDG.E.U16 R65, desc[UR16][R4.64+0x140] ;  /* 0x0001401004417981 */ /* 0x000f68000c1e1500 */
[----:B------:R-:W5:Y:S04]  /*1120*/  LDG.E.U16 R66, desc[UR16][R4.64+0x180] ;  /* 0x0001801004427981 */ /* 0x000f68000c1e1500 */
[----:B------:R0:W5:Y:S04]  /*1130*/  LDG.E.U16 R67, desc[UR16][R4.64+0x1c0] ;  /* 0x0001c01004437981 */ /* 0x000168000c1e1500 */
[----:B------:R2:W5:Y:S01]  /*1140*/  LDG.E.U16 R37, desc[UR16][R12.64] ;  /* 0x000000100c257981 */ /* 0x000562000c1e1500 */
[----:B------:R-:W-:-:S03]  /*1150*/  IMAD.SHL.U32 R82, R25, 0x100, RZ ;  /* 0x0000010019527824 */ /* 0x000fc600078e00ff */
[----:B------:R-:W5:Y:S01]  /*1160*/  LDG.E.U16 R74, desc[UR16][R8.64+0x40] ;  /* 0x00004010084a7981 */ /* 0x000f62000c1e1500 */
[----:B0-----:R-:W-:-:S03]  /*1170*/  LEA R4, P0, R27, R28, 0x9 ;  /* 0x0000001c1b047211 */ /* 0x001fc600078048ff */
[----:B------:R-:W5:Y:S01]  /*1180*/  LDG.E.U16 R27, desc[UR16][R8.64] ;  /* 0x00000010081b7981 */ /* 0x000f62000c1e1500 */
[----:B--2---:R-:W-:Y:S01]  /*1190*/  IMAD.WIDE.U32 R12, R240, 0x2, R38 ;  /* 0x00000002f00c7825 */ /* 0x004fe200078e0026 */
[----:B------:R-:W-:Y:S02]  /*11a0*/  LEA.HI.X R5, R14, R29, RZ, 0x1, P0 ;  /* 0x0000001d0e057211 */ /* 0x000fe400000f0cff */
[----:B------:R-:W5:Y:S04]  /*11b0*/  LDG.E.U16 R75, desc[UR16][R8.64+0x80] ;  /* 0x00008010084b7981 */ /* 0x000f68000c1e1500 */
[----:B------:R-:W5:Y:S04]  /*11c0*/  LDG.E.U16 R76, desc[UR16][R8.64+0xc0] ;  /* 0x0000c010084c7981 */ /* 0x000f68000c1e1500 */
[----:B------:R-:W5:Y:S04]  /*11d0*/  LDG.E.U16 R77, desc[UR16][R8.64+0x100] ;  /* 0x00010010084d7981 */ /* 0x000f68000c1e1500 */
[----:B------:R-:W5:Y:S04]  /*11e0*/  LDG.E.U16 R79, desc[UR16][R8.64+0x140] ;  /* 0x00014010084f7981 */ /* 0x000f68000c1e1500 */
[----:B------:R-:W5:Y:S04]  /*11f0*/  LDG.E.U16 R80, desc[UR16][R8.64+0x180] ;  /* 0x0001801008507981 */ /* 0x000f68000c1e1500 */
[----:B------:R0:W5:Y:S04]  /*1200*/  LDG.E.U16 R81, desc[UR16][R8.64+0x1c0] ;  /* 0x0001c01008517981 */ /* 0x000168000c1e1500 */
[----:B------:R2:W-:Y:S01]  /*1210*/  STL [R1+0x80], R14 ;  /* 0x0000800e01007387 */ /* 0x0005e20000100800 */
[----:B------:R-:W-:-:S03]  /*1220*/  IMAD.SHL.U32 R85, R11, 0x100, RZ ;  /* 0x000001000b557824 */ /* 0x000fc600078e00ff */
[----:B------:R-:W5:Y:S01]  /*1230*/  LDG.E.U16 R54, desc[UR16][R54.64] ;  /* 0x0000001036367981 */ /* 0x000f62000c1e1500 */
[----:B0-----:R-:W-:-:S03]  /*1240*/  IMAD.SHL.U32 R8, R23, 0x100, RZ ;  /* 0x0000010017087824 */ /* 0x001fc600078e00ff */
[----:B------:R-:W5:Y:S01]  /*1250*/  LDG.E.U16 R56, desc[UR16][R56.64] ;  /* 0x0000001038387981 */ /* 0x000f62000c1e1500 */
[----:B--2---:R-:W-:-:S03]  /*1260*/  LEA R14, P0, R23, R28, 0x9 ;  /* 0x0000001c170e7211 */ /* 0x004fc600078048ff */
[----:B------:R-:W5:Y:S04]  /*1270*/  LDG.E.U16 R58, desc[UR16][R58.64] ;  /* 0x000000103a3a7981 */ /* 0x000f68000c1e1500 */
[----:B------:R-:W5:Y:S01]  /*1280*/  LDG.E.U16 R20, desc[UR16][R20.64] ;  /* 0x0000001014147981 */ /* 0x000f62000c1e1500 */
[----:B------:R-:W-:-:S03]  /*1290*/  LEA.HI.X R15, R8, R29, RZ, 0x1, P0 ;  /* 0x0000001d080f7211 */ /* 0x000fc600000f0cff */
[----:B------:R-:W5:Y:S04]  /*12a0*/  LDG.E.U16 R38, desc[UR16][R12.64+0x40] ;  /* 0x000040100c267981 */ /* 0x000f68000c1e1500 */
[----:B------:R-:W5:Y:S04]  /*12b0*/  LDG.E.U16 R39, desc[UR16][R12.64+0x80] ;  /* 0x000080100c277981 */ /* 0x000f68000c1e1500 */
[----:B------:R-:W5:Y:S04]  /*12c0*/  LDG.E.U16 R21, desc[UR16][R12.64] ;  /* 0x000000100c157981 */ /* 0x000f68000c1e1500 */
[----:B------:R-:W5:Y:S04]  /*12d0*/  LDG.E.U16 R53, desc[UR16][R12.64+0xc0] ;  /* 0x0000c0100c357981 */ /* 0x000f68000c1e1500 */
[----:B------:R-:W5:Y:S04]  /*12e0*/  LDG.E.U16 R55, desc[UR16][R12.64+0x100] ;  /* 0x000100100c377981 */ /* 0x000f68000c1e1500 */
[----:B------:R-:W5:Y:S04]  /*12f0*/  LDG.E.U16 R57, desc[UR16][R12.64+0x140] ;  /* 0x000140100c397981 */ /* 0x000f68000c1e1500 */
[----:B------:R-:W5:Y:S04]  /*1300*/  LDG.E.U16 R59, desc[UR16][R12.64+0x180] ;  /* 0x000180100c3b7981 */ /* 0x000f68000c1e1500 */
[----:B------:R0:W5:Y:S04]  /*1310*/  LDG.E.U16 R61, desc[UR16][R12.64+0x1c0] ;  /* 0x0001c0100c3d7981 */ /* 0x000168000c1e1500 */
[----:B------:R-:W5:Y:S04]  /*1320*/  LDG.E.U16 R18, desc[UR16][R6.64] ;  /* 0x0000001006127981 */ /* 0x000f68000c1e1500 */
[----:B------:R-:W5:Y:S01]  /*1330*/  LDG.E.U16 R19, desc[UR16][R6.64+0x40] ;  /* 0x0000401006137981 */ /* 0x000f62000c1e1500 */
[----:B0-----:R-:W-:-:S02]  /*1340*/  LEA R12, P2, R25, R28, 0x9 ;  /* 0x0000001c190c7211 */ /* 0x001fc400078448ff */
[----:B------:R-:W-:Y:S01]  /*1350*/  LEA R28, P3, R11, R28, 0x9 ;  /* 0x0000001c0b1c7211 */ /* 0x000fe200078648ff */
[----:B------:R-:W5:Y:S01]  /*1360*/  LDG.E.U16 R68, desc[UR16][R6.64+0x80] ;  /* 0x0000801006447981 */ /* 0x000f62000c1e1500 */
[----:B------:R-:W-:-:S03]  /*1370*/  LEA.HI.X R13, R82, R29, RZ, 0x1, P2 ;  /* 0x0000001d520d7211 */ /* 0x000fc600010f0cff */
[----:B------:R-:W5:Y:S01]  /*1380*/  LDG.E.U16 R69, desc[UR16][R6.64+0xc0] ;  /* 0x0000c01006457981 */ /* 0x000f62000c1e1500 */
[----:B------:R-:W-:-:S03]  /*1390*/  LEA.HI.X R29, R85, R29, RZ, 0x1, P3 ;  /* 0x0000001d551d7211 */ /* 0x000fc600018f0cff */
[----:B------:R-:W5:Y:S04]  /*13a0*/  LDG.E.U16 R70, desc[UR16][R6.64+0x100] ;  /* 0x0001001006467981 */ /* 0x000f68000c1e1500 */
[----:B------:R-:W5:Y:S04]  /*13b0*/  LDG.E.U16 R71, desc[UR16][R6.64+0x140] ;  /* 0x0001401006477981 */ /* 0x000f68000c1e1500 */
[----:B------:R-:W5:Y:S04]  /*13c0*/  LDG.E.U16 R72, desc[UR16][R6.64+0x180] ;  /* 0x0001801006487981 */ /* 0x000f68000c1e1500 */
[----:B------:R0:W5:Y:S01]  /*13d0*/  LDG.E.U16 R73, desc[UR16][R6.64+0x1c0] ;  /* 0x0001c01006497981 */ /* 0x000162000c1e1500 */
[----:B------:R-:W-:-:S03]  /*13e0*/  SHF.R.S32.HI R103, RZ, 0x6, R197 ;  /* 0x00000006ff677819 */ /* 0x000fc600000114c5 */
[----:B------:R-:W-:Y:S01]  /*13f0*/  STL [R1+0x7c], R82 ;  /* 0x00007c5201007387 */ /* 0x000fe20000100800 */
[----:B0-----:R-:W-:-:S03]  /*1400*/  IMAD.WIDE.U32 R6, R240, 0x2, R4 ;  /* 0x00000002f0067825 */ /* 0x001fc600078e0004 */
[----:B------:R0:W-:Y:S01]  /*1410*/  STL [R1+0x78], R8 ;  /* 0x0000780801007387 */ /* 0x0001e20000100800 */
[----:B------:R-:W-:-:S03]  /*1420*/  IMAD.WIDE.U32 R4, R240, 0x2, R14 ;  /* 0x00000002f0047825 */ /* 0x000fc600078e000e */
[----:B------:R-:W5:Y:S04]  /*1430*/  LDG.E.U16 R11, desc[UR16][R6.64] ;  /* 0x00000010060b7981 */ /* 0x000f68000c1e1500 */
[----:B------:R-:W5:Y:S01]  /*1440*/  LDG.E.U16 R23, desc[UR16][R6.64+0xc0] ;  /* 0x0000c01006177981 */ /* 0x000f62000c1e1500 */
[----:B0-----:R-:W-:-:S03]  /*1450*/  IMAD.WIDE.U32 R8, R240, 0x2, R12 ;  /* 0x00000002f0087825 */ /* 0x001fc600078e000c */
[----:B------:R-:W5:Y:S04]  /*1460*/  LDG.E.U16 R12, desc[UR16][R6.64+0x40] ;  /* 0x00004010060c7981 */ /* 0x000f68000c1e1500 */
[----:B------:R-:W5:Y:S04]  /*1470*/  LDG.E.U16 R13, desc[UR16][R6.64+0x80] ;  /* 0x00008010060d7981 */ /* 0x000f68000c1e1500 */
[----:B------:R-:W5:Y:S04]  /*1480*/  LDG.E.U16 R25, desc[UR16][R6.64+0x100] ;  /* 0x0001001006197981 */ /* 0x000f68000c1e1500 */
[----:B------:R-:W5:Y:S04]  /*1490*/  LDG.E.U16 R82, desc[UR16][R6.64+0x140] ;  /* 0x0001401006527981 */ /* 0x000f68000c1e1500 */
[----:B------:R-:W5:Y:S04]  /*14a0*/  LDG.E.U16 R83, desc[UR16][R6.64+0x180] ;  /* 0x0001801006537981 */ /* 0x000f68000c1e1500 */
[----:B------:R0:W5:Y:S01]  /*14b0*/  LDG.E.U16 R84, desc[UR16][R6.64+0x1c0] ;  /* 0x0001c01006547981 */ /* 0x000162000c1e1500 */
[----:B------:R-:W-:-:S03]  /*14c0*/  SHF.R.U32.HI R104, RZ, 0x5, R197 ;  /* 0x00000005ff687819 */ /* 0x000fc600000116c5 */
        /* <DEDUP_REMOVED lines=9> */
[----:B------:R-:W-:-:S03]  /*1560*/  R2UR UR9, R104 ;  /* 0x00000000680972ca */ /* 0x000fc600000e0000 */
[----:B------:R2:W-:Y:S01]  /*1570*/  STL [R1+0x74], R85 ;  /* 0x0000745501007387 */ /* 0x0005e20000100800 */
[----:B-1----:R-:W-:-:S03]  /*1580*/  R2UR UR15, R78 ;  /* 0x000000004e0f72ca */ /* 0x002fc600000e0000 */
[----:B------:R1:W5:Y:S01]  /*1590*/  LDG.E.U16 R14, desc[UR16][R8.64] ;  /* 0x00000010080e7981 */ /* 0x000362000c1e1500 */
[----:B0-----:R-:W-:Y:S01]  /*15a0*/  SGXT R5, R103, 0x1 ;  /* 0x000000016705781a */ /* 0x001fe20000000200 */
[----:B------:R-:W-:Y:S02]  /*15b0*/  IMAD.SHL.U32 R4, R197, 0x2, RZ ;  /* 0x00000002c5047824 */ /* 0x000fe400078e00ff */
[----:B------:R1:W5:Y:S01]  /*15c0*/  LDG.E.U16 R15, desc[UR16][R8.64+0x40] ;  /* 0x00004010080f7981 */ /* 0x000362000c1e1500 */
[----:B------:R-:W-:-:S03]  /*15d0*/  LOP3.LUT R5, R5, 0x90, RZ, 0xc0, !PT ;  /* 0x0000009005057812 */ /* 0x000fc600078ec0ff */
[----:B--2---:R1:W5:Y:S04]  /*15e0*/  LDG.E.U16 R85, desc[UR16][R8.64+0x80] ;  /* 0x0000801008557981 */ /* 0x004368000c1e1500 */
[----:B------:R1:W5:Y:S04]  /*15f0*/  LDG.E.U16 R86, desc[UR16][R8.64+0xc0] ;  /* 0x0000c01008567981 */ /* 0x000368000c1e1500 */
[----:B------:R1:W5:Y:S04]  /*1600*/  LDG.E.U16 R87, desc[UR16][R8.64+0x100] ;  /* 0x0001001008577981 */ /* 0x000368000c1e1500 */
[----:B------:R1:W5:Y:S04]  /*1610*/  LDG.E.U16 R88, desc[UR16][R8.64+0x140] ;  /* 0x0001401008587981 */ /* 0x000368000c1e1500 */
[----:B------:R1:W5:Y:S04]  /*1620*/  LDG.E.U16 R89, desc[UR16][R8.64+0x180] ;  /* 0x0001801008597981 */ /* 0x000368000c1e1500 */
[----:B------:R1:W5:Y:S01]  /*1630*/  LDG.E.U16 R90, desc[UR16][R8.64+0x1c0] ;  /* 0x0001c010085a7981 */ /* 0x000362000c1e1500 */
[----:B------:R-:W-:-:S03]  /*1640*/  LOP3.LUT R5, R5, 0x7e, R4, 0x78, !PT ;  /* 0x0000007e05057812 */ /* 0x000fc600078e7804 */
[----:B------:R1:W5:Y:S04]  /*1650*/  LDG.E.U16 R97, desc[UR16][R6.64] ;  /* 0x0000001006617981 */ /* 0x000368000c1e1500 */
[----:B------:R1:W5:Y:S04]  /*1660*/  LDG.E.U16 R98, desc[UR16][R6.64+0xc0] ;  /* 0x0000c01006627981 */ /* 0x000368000c1e1500 */
[----:B------:R1:W5:Y:S04]  /*1670*/  LDG.E.U16 R8, desc[UR16][R6.64+0x40] ;  /* 0x0000401006087981 */ /* 0x000368000c1e1500 */
[----:B------:R1:W5:Y:S04]  /*1680*/  LDG.E.U16 R9, desc[UR16][R6.64+0x80] ;  /* 0x0000801006097981 */ /* 0x000368000c1e1500 */
[----:B------:R1:W5:Y:S04]  /*1690*/  LDG.E.U16 R99, desc[UR16][R6.64+0x100] ;  /* 0x0001001006637981 */ /* 0x000368000c1e1500 */
[----:B------:R1:W5:Y:S04]  /*16a0*/  LDG.E.U16 R100, desc[UR16][R6.64+0x140] ;  /* 0x0001401006647981 */ /* 0x000368000c1e1500 */
[----:B------:R1:W5:Y:S04]  /*16b0*/  LDG.E.U16 R101, desc[UR16][R6.64+0x180] ;  /* 0x0001801006657981 */ /* 0x000368000c1e1500 */
[----:B------:R1:W5:Y:S01]  /*16c0*/  LDG.E.U16 R102, desc[UR16][R6.64+0x1c0] ;  /* 0x0001c01006667981 */ /* 0x000362000c1e1500 */
[----:B------:R-:W-:Y:S05]  /*16d0*/  @P1 BRA `(.L_x_5) ;  /* 0x0000000000181947 */ /* 0x000fea0003800000 */
[----:B------:R-:W-:Y:S01]  /*16e0*/  ELECT P0, URZ, PT ;  /* 0x0000000000ff782f */ /* 0x000fe20003800000 */
[----:B------:R-:W-:Y:S01]  /*16f0*/  IMAD.MOV.U32 R4, RZ, RZ, 0x1 ;  /* 0x00000001ff047424 */ /* 0x000fe200078e00ff */
[----:B------:R-:W-:Y:S01]  /*1700*/  UMOV UR4, 0x40 ;  /* 0x0000004000047882 */ /* 0x000fe20000000000 */
[----:B------:R-:W-:Y:S01]  /*1710*/  UVIRTCOUNT.DEALLOC.SMPOOL 0x80 ;  /* 0x000000800000784c */ /* 0x000fe20000000000 */
[----:B------:R-:W-:-:S09]  /*1720*/  ULEA UR4, UR8, UR4, 0x18 ;  /* 0x0000000408047291 */ /* 0x000fd2000f8ec0ff */
[----:B------:R0:W-:Y:S03]  /*1730*/  @P0 STS.U8 [UR4], R4 ;  /* 0x00000004ff000988 */ /* 0x0001e60008000004 */
.L_x_5:
[----:B------:R-:W-:Y:S01]  /*1740*/  LOP3.LUT P2, RZ, R197, 0x7f, RZ, 0xc0, !PT ;  /* 0x0000007fc5ff7812 */ /* 0x000fe2000784c0ff */
[----:B0-----:R-:W-:Y:S01]  /*1750*/  IMAD R4, R196, 0x2, R240 ;  /* 0x00000002c4047824 */ /* 0x001fe200078e02f0 */
[----:B------:R-:W-:Y:S01]  /*1760*/  UMOV UR4, 0x1 ;  /* 0x0000000100047882 */ /* 0x000fe20000000000 */
[----:B-----5:R0:W-:Y:S01]  /*1770*/  STS.U16 [R5+UR14+0x4200], R2 ;  /* 0x0042000205007988 */ /* 0x0201e2000800040e */
[----:B-1----:R-:W-:-:S03]  /*1780*/  LOP3.LUT R7, R5, 0x20, RZ, 0x3c, !PT ;  /* 0x0000002005077812 */ /* 0x002fc600078e3cff */
[----:B------:R-:W-:Y:S04]  /*1790*/  STS.U16 [R5+UR14+0x4400], R10 ;  /* 0x0044000a05007988 */ /* 0x000fe8000800040e */
[----:B------:R-:W-:Y:S02]  /*17a0*/  STS.U16 [R5+UR14+0x4600], R22 ;  /* 0x0046001605007988 */ /* 0x000fe4000800040e */
[----:B------:R-:W-:Y:S01]  /*17b0*/  VOTEU.ALL UP0, P2 ;  /* 0x0000000000ff7886 */ /* 0x000fe20001000000 */
[----:B0-----:R-:W-:Y:S01]  /*17c0*/  SHF.R.U32.HI R2, RZ, 0x1, R196 ;  /* 0x00000001ff027819 */ /* 0x001fe200000116c4 */
[----:B------:R-:W-:Y:S01]  /*17d0*/  STS.U16 [R5+UR14+0x4800], R24 ;  /* 0x0048001805007988 */ /* 0x000fe2000800040e */
[----:B------:R-:W-:Y:S02]  /*17e0*/  VOTEU.ALL UP1, P2 ;  /* 0x0000000000ff7886 */ /* 0x000fe40001020000 */
[----:B------:R-:W-:-:S04]  /*17f0*/  @!UP0 UIADD3 UR4, UPT, UPT, -UR4, 0x100000, URZ ;  /* 0x0010000004048890 */ /* 0x000fc8000fffe1ff */
[----:B------:R-:W-:Y:S02]  /*1800*/  @!UP0 USHF.L.U32 UR5, UR4, 0xb, URZ ;  /* 0x0000000b04058899 */ /* 0x000fe400080006ff */
[----:B------:R-:W-:Y:S01]  /*1810*/  @!UP0 USHF.L.U32 UR4, UR4, 0x1, URZ ;  /* 0x0000000104048899 */ /* 0x000fe200080006ff */
[----:B------:R-:W-:Y:S01]  /*1820*/  STS.U16 [R5+UR14+0x4a00], R26 ;  /* 0x004a001a05007988 */ /* 0x000fe2000800040e */
[----:B------:R-:W-:-:S03]  /*1830*/  UISETP.NE.U32.AND UP0, UPT, UR9, URZ, UPT ;  /* 0x000000ff0900728c */ /* 0x000fc6000bf05070 */
[----:B------:R-:W-:Y:S04]  /*1840*/  STS.U16 [R5+UR14+0x4c00], R30 ;  /* 0x004c001e05007988 */ /* 0x000fe8000800040e */
        /* <DEDUP_REMOVED lines=9> */
[----:B------:R0:W-:Y:S04]  /*18e0*/  STS.U16 [R5+UR14+0x4000], R0 ;  /* 0x0040000005007988 */ /* 0x0001e8000800040e */
[----:B------:R1:W-:Y:S04]  /*18f0*/  STS.U16 [R7+UR14+0x4100], R60 ;  /* 0x0041003c07007988 */ /* 0x0003e8000800040e */
[----:B------:R1:W-:Y:S01]  /*1900*/  STS.U16 [R7+UR14+0x4300], R52 ;  /* 0x0043003407007988 */ /* 0x0003e2000800040e */
[----:B0-----:R-:W-:Y:S01]  /*1910*/  IMAD.SHL.U32 R5, R4, 0x2, RZ ;  /* 0x0000000204057824 */ /* 0x001fe200078e00ff */
[----:B------:R-:W-:-:S02]  /*1920*/  LOP3.LUT R0, R197, 0x7f, RZ, 0xc0, !PT ;  /* 0x0000007fc5007812 */ /* 0x000fc400078ec0ff */
[----:B------:R1:W-:Y:S02]  /*1930*/  STS.U16 [R7+UR14+0x4500], R40 ;  /* 0x0045002807007988 */ /* 0x0003e4000800040e */
[----:B------:R-:W-:Y:S02]  /*1940*/  LOP3.LUT R4, R5, R2, RZ, 0x3c, !PT ;  /* 0x0000000205047212 */ /* 0x000fe400078e3cff */
[----:B------:R1:W-:Y:S04]  /*1950*/  STS.U16 [R7+UR14+0x4700], R42 ;  /* 0x0047002a07007988 */ /* 0x0003e8000800040e */
        /* <DEDUP_REMOVED lines=60> */
[----:B------:R1:W-:Y:S04]  /*1d20*/  STS.U16 [R4+UR14], R21 ;  /* 0x0000001504007988 */ /* 0x0003e8000800040e */
        /* <DEDUP_REMOVED lines=14> */
[----:B------:R1:W-:Y:S01]  /*1e10*/  STS.U16 [R4+UR14+0x3e00], R102 ;  /* 0x003e006604007988 */ /* 0x0003e2000800040e */
[----:B------:R0:W-:Y:S06]  /*1e20*/  MEMBAR.ALL.CTA ;  /* 0x0000000000007992 */ /* 0x0001ec0000008000 */
[----:B0-----:R-:W-:Y:S04]  /*1e30*/  FENCE.VIEW.ASYNC.S ;  /* 0x00000000000073c6 */ /* 0x001fe80000000000 */
[----:B------:R-:W0:Y:S02]  /*1e40*/  FENCE.VIEW.ASYNC.S ;  /* 0x00000000000073c6 */ /* 0x000e240000000000 */
[----:B0-----:R1:W0:Y:S02]  /*1e50*/  @!UP1 SYNCS.EXCH.64 URZ, [UR14+0x6000], UR4 ;  /* 0x006000040eff95b2 */ /* 0x0012240008000100 */
[----:B0-----:R-:W-:Y:S06]  /*1e60*/  BAR.SYNC.DEFER_BLOCKING 0x0 ;  /* 0x0000000000007b1d */ /* 0x001fec0000010000 */
[----:B-1----:R-:W-:Y:S05]  /*1e70*/  BRA.U UP0, `(.L_x_6) ;  /* 0x00000001005c7547 */ /* 0x002fea000b800000 */
[----:B------:R-:W-:Y:S02]  /*1e80*/  UIADD3 UR4, UPT, UPT, UR14, 0x4000, URZ ;  /* 0x000040000e047890 */ /* 0x000fe4000fffe0ff */
[----:B------:R-:W-:Y:S02]  /*1e90*/  USHF.R.U32.HI UR6, URZ, 0x4, UR14 ;  /* 0x00000004ff067899 */ /* 0x000fe4000801160e */
[----:B------:R-:W-:Y:S02]  /*1ea0*/  USHF.R.U32.HI UR4, URZ, 0x4, UR4 ;  /* 0x00000004ff047899 */ /* 0x000fe40008011604 */
[----:B------:R-:W-:Y:S02]  /*1eb0*/  USGXT.U32 UR6, UR6, 0xe ;  /* 0x0000000e0606789a */ /* 0x000fe40008000000 */
[----:B------:R-:W-:Y:S01]  /*1ec0*/  USGXT.U32 UR4, UR4, 0xe ;  /* 0x0000000e0404789a */ /* 0x000fe20008000000 */
[----:B------:R-:W-:Y:S01]  /*1ed0*/  UMOV UR12, 0x1000080 ;  /* 0x01000080000c7882 */ /* 0x000fe20000000000 */
[----:B------:R-:W-:Y:S01]  /*1ee0*/  UMOV UR13, 0x40004040 ;  /* 0x40004040000d7882 */ /* 0x000fe20000000000 */
[----:B------:R-:W-:Y:S01]  /*1ef0*/  UMOV UR7, URZ ;  /* 0x000000ff00077c82 */ /* 0x000fe20008000000 */
[----:B------:R-:W-:Y:S01]  /*1f00*/  UMOV UR10, 0xfffffffe ;  /* 0xfffffffe000a7882 */ /* 0x000fe20000000000 */
[----:B------:R-:W-:Y:S01]  /*1f10*/  UMOV UR11, 0x7fffbfdf ;  /* 0x7fffbfdf000b7882 */ /* 0x000fe20000000000 */
[----:B------:R-:W-:Y:S01]  /*1f20*/  UIADD3.64 UR12, UPT, UPT, UR6, UR12, URZ ;  /* 0x0000000c060c7297 */ /* 0x000fe2000fffe0ff */
[----:B------:R-:W-:Y:S01]  /*1f30*/  UMOV UR5, URZ ;  /* 0x000000ff00057c82 */ /* 0x000fe20008000000 */
[----:B------:R-:W-:-:S02]  /*1f40*/  ULOP3.LUT UR6, UR6, 0x1000000, URZ, 0xfc, !UPT ;  /* 0x0100000006067892 */ /* 0x000fc4000f8efcff */
[----:B------:R-:W-:Y:S01]  /*1f50*/  UIADD3.64 UR10, UPT, UPT, UR4, -UR10, URZ ;  /* 0x8000000a040a7297 */ /* 0x000fe2000fffe0ff */
[----:B------:R-:W-:Y:S01]  /*1f60*/  UMOV UR18, 0x0 ;  /* 0x0000000000127882 */ /* 0x000fe20000000000 */
[----:B------:R-:W-:Y:S01]  /*1f70*/  UMOV UR19, 0x8410490 ;  /* 0x0841049000137882 */ /* 0x000fe20000000000 */
[----:B------:R-:W-:Y:S01]  /*1f80*/  UMOV UR5, 0x80004020 ;  /* 0x8000402000057882 */ /* 0x000fe20000000000 */
[----:B------:R-:W-:Y:S01]  /*1f90*/  UMOV UR7, 0x40004040 ;  /* 0x4000404000077882 */ /* 0x000fe20000000000 */
[----:B------:R-:W-:Y:S01]  /*1fa0*/  UMOV UR20, 0x0 ;  /* 0x0000000000147882 */ /* 0x000fe20000000000 */
[----:B------:R-:W-:Y:S01]  /*1fb0*/  UMOV UR21, 0x8410490 ;  /* 0x0841049000157882 */ /* 0x000fe20000000000 */
[----:B------:R0:W-:Y:S02]  /*1fc0*/  UTCHMMA gdesc[UR4], gdesc[UR6], tmem[UR15], tmem[UR18], idesc[UR19], !UPT ;  /* 0x00ff1206040075ea */ /* 0x0001e4000f80000f */
[----:B------:R0:W-:Y:S01]  /*1fd0*/  UTCHMMA gdesc[UR10], gdesc[UR12], tmem[UR15], tmem[UR20], idesc[UR21], UPT ;  /* 0x00ff140c0a0075ea */ /* 0x0001e2000b80000f */
[----:B------:R-:W-:-:S02]  /*1fe0*/  NOP ;  /* 0x0000000000007918 */ /* 0x000fc40000000000 */
.L_x_6:
[----:B------:R-:W-:Y:S01]  /*1ff0*/  ELECT P0, URZ, PT ;  /* 0x0000000000ff782f */ /* 0x000fe20003800000 */
[----:B0-----:R-:W-:-:S03]  /*2000*/  UIADD3 UR4, UPT, UPT, UR14, 0x6000, URZ ;  /* 0x000060000e047890 */ /* 0x001fc6000fffe0ff */
[----:B------:R-:W-:Y:S01]  /*2010*/  ISETP.LT.U32.AND P0, PT, R0, 0x20, P0 ;  /* 0x000000200000780c */ /* 0x000fe20000701070 */
[----:B------:R-:W-:-:S12]  /*2020*/  UMOV UR5, URZ ;  /* 0x000000ff00057c82 */ /* 0x000fd80008000000 */
[----:B------:R-:W-:Y:S01]  /*2030*/  VOTEU.ANY UP0, P0 ;  /* 0x0000000000ff7886 */ /* 0x000fe20000000100 */
[----:B------:R-:W-:-:S04]  /*2040*/  VOTEU.ANY UP1, P0 ;  /* 0x0000000000ff7886 */ /* 0x000fc80000020100 */
[----:B------:R-:W-:Y:S01]  /*2050*/  @UP0 UMOV UR5, UR4 ;  /* 0x0000000400050c82 */ /* 0x000fe20008000000 */
[----:B------:R-:W-:Y:S01]  /*2060*/  USHF.L.U32 UR4, UR9, 0x15, URZ ;  /* 0x0000001509047899 */ /* 0x000fe200080006ff */
[----:B------:R0:W-:Y:S01]  /*2070*/  @UP1 UTCBAR [UR5], URZ ;  /* 0x000000ff050013e9 */ /* 0x0001e200080000ff */
[----:B------:R-:W-:Y:S02]  /*2080*/  BAR.SYNC.DEFER_BLOCKING 0x0 ;  /* 0x0000000000007b1d */ /* 0x000fe40000010000 */
[----:B------:R-:W-:-:S04]  /*2090*/  ULOP3.LUT UR4, UR4, 0x600000, URZ, 0xc0, !UPT ;  /* 0x0060000004047892 */ /* 0x000fc8000f8ec0ff */
[----:B------:R-:W-:Y:S01]  /*20a0*/  UIADD3 UR4, UPT, UPT, UR15, UR4, URZ ;  /* 0x000000040f047290 */ /* 0x000fe2000fffe0ff */
[----:B------:R-:W1:Y:S02]  /*20b0*/  SYNCS.PHASECHK.TRANS64.TRYWAIT P0, [UR14+0x6000], RZ ;  /* 0x006000ffff0075a7 */ /* 0x000e64000800110e */
[----:B01----:R-:W-:Y:S09]  /*20c0*/  @!P0 BRA `(.L_x_7) ;  /* 0x0000003800e08947 */ /* 0x003ff20003800000 */
.L_x_11:
[----:B------:R-:W-:Y:S01]  /*20d0*/  BAR.SYNC.DEFER_BLOCKING 0x0 ;  /* 0x0000000000007b1d */ /* 0x000fe20000010000 */
[C---:B------:R-:W-:Y:S01]  /*20e0*/  IMAD.SHL.U32 R0, R197.reuse, 0x10, RZ ;  /* 0x00000010c5007824 */ /* 0x040fe200078e00ff */
[----:B------:R-:W-:-:S04]  /*20f0*/  LOP3.LUT R198, R197, 0x7, RZ, 0xc0, !PT ;  /* 0x00000007c5c67812 */ /* 0x000fc800078ec0ff */
[----:B------:R-:W-:Y:S01]  /*2100*/  LOP3.LUT R5, R0, 0x7f0, RZ, 0xc0, !PT ;  /* 0x000007f000057812 */ /* 0x000fe200078ec0ff */
[----:B------:R-:W-:Y:S01]  /*2110*/  IMAD R196, R196, 0x4, R198 ;  /* 0x00000004c4c47824 */ /* 0x000fe200078e02c6 */
[----:B------:R-:W0:Y:S01]  /*2120*/  LDTM.x64 R72, tmem[UR4] ;  /* 0x00000004004879ee */ /* 0x000e220008340000 */
[----:B------:R-:W1:Y:S02]  /*2130*/  LDCU.64 UR26, c[0x0][0x390] ;  /* 0x00007200ff1a77ac */ /* 0x000e640008000a00 */
[----:B------:R-:W-:Y:S01]  /*2140*/  IMAD R0, R198, 0x800, R5 ;  /* 0x00000800c6007824 */ /* 0x000fe200078e0205 */
[----:B------:R-:W-:Y:S01]  /*2150*/  SHF.R.S32.HI R198, RZ, 0x3, R197 ;  /* 0x00000003ffc67819 */ /* 0x000fe200000114c5 */
[----:B------:R-:W-:Y:S01]  /*2160*/  IMAD.SHL.U32 R196, R196, 0x10, RZ ;  /* 0x00000010c4c47824 */ /* 0x000fe200078e00ff */
[----:B------:R-:W2:Y:S01]  /*2170*/  LDCU.64 UR22, c[0x0][0x390] ;  /* 0x00007200ff1677ac */ /* 0x000ea20008000a00 */
[----:B------:R-:W-:Y:S01]  /*2180*/  IMAD.SHL.U32 R197, R197, 0x8, RZ ;  /* 0x00000008c5c57824 */ /* 0x000fe200078e00ff */
[----:B------:R-:W-:-:S02]  /*2190*/  LOP3.LUT R235, R0, 0x10, RZ, 0x3c, !PT ;  /* 0x0000001000eb7812 */ /* 0x000fc400078e3cff */
[----:B------:R-:W-:Y:S01]  /*21a0*/  LOP3.LUT R234, R0, 0x20, RZ, 0x3c, !PT ;  /* 0x0000002000ea7812 */ /* 0x000fe200078e3cff */
[----:B------:R-:W-:Y:S01]  /*21b0*/  IMAD.SHL.U32 R240, R240, 0x4, RZ ;  /* 0x00000004f0f07824 */ /* 0x000fe200078e00ff */
[C---:B------:R-:W-:Y:S01]  /*21c0*/  LOP3.LUT R233, R0.reuse, 0x30, RZ, 0x3c, !PT ;  /* 0x0000003000e97812 */ /* 0x040fe200078e3cff */
[----:B------:R-:W3:Y:S01]  /*21d0*/  LDCU.64 UR24, c[0x0][0x390] ;  /* 0x00007200ff1877ac */ /* 0x000ee20008000a00 */
[C---:B------:R-:W-:Y:S01]  /*21e0*/  LOP3.LUT R232, R0.reuse, 0x40, RZ, 0x3c, !PT ;  /* 0x0000004000e87812 */ /* 0x040fe200078e3cff */
[----:B------:R-:W4:Y:S01]  /*21f0*/  @!P2 SYNCS.CCTL.IV [UR14+0x6000] ;  /* 0x00600000ff00a9b1 */ /* 0x000f22000800000e */
[C---:B------:R-:W-:Y:S01]  /*2200*/  LOP3.LUT R201, R0.reuse, 0x50, RZ, 0x3c, !PT ;  /* 0x0000005000c97812 */ /* 0x040fe200078e3cff */
[----:B------:R-:W5:Y:S01]  /*2210*/  LDCU.64 UR28, c[0x0][0x390] ;  /* 0x00007200ff1c77ac */ /* 0x000f620008000a00 */
[C---:B------:R-:W-:Y:S02]  /*2220*/  LOP3.LUT R200, R0.reuse, 0x60, RZ, 0x3c, !PT ;  /* 0x0000006000c87812 */ /* 0x040fe400078e3cff */
[----:B------:R-:W-:Y:S01]  /*2230*/  LOP3.LUT R199, R0, 0x70, RZ, 0x3c, !PT ;  /* 0x0000007000c77812 */ /* 0x000fe200078e3cff */
[----:B------:R-:W1:Y:S01]  /*2240*/  LDCU.64 UR32, c[0x0][0x390] ;  /* 0x00007200ff2077ac */ /* 0x000e620008000a00 */
[----:B------:R-:W-:Y:S01]  /*2250*/  SGXT R198, R198, 0x1 ;  /* 0x00000001c6c6781a */ /* 0x000fe20000000200 */
[----:B0-----:R-:W-:-:S02]  /*2260*/  IMAD.MOV.U32 R8, RZ, RZ, R132 ;  /* 0x000000ffff087224 */ /* 0x001fc400078e0084 */
[----:B------:R-:W-:Y:S01]  /*2270*/  IMAD.MOV.U32 R7, RZ, RZ, R133 ;  /* 0x000000ffff077224 */ /* 0x000fe200078e0085 */
[----:B------:R-:W-:Y:S01]  /*2280*/  LOP3.LUT R2, R2, 0x2040, R198, 0xf8, !PT ;  /* 0x0000204002027812 */ /* 0x000fe200078ef8c6 */
[----:B------:R-:W-:Y:S01]  /*2290*/  IMAD.MOV.U32 R6, RZ, RZ, R134 ;  /* 0x000000ffff067224 */ /* 0x000fe200078e0086 */
[----:B------:R-:W0:Y:S01]  /*22a0*/  LDCU.64 UR30, c[0x0][0x390] ;  /* 0x00007200ff1e77ac */ /* 0x000e220008000a00 */
[----:B------:R-:W-:Y:S01]  /*22b0*/  IMAD.MOV.U32 R4, RZ, RZ, R135 ;  /* 0x000000ffff047224 */ /* 0x000fe200078e0087 */
[----:B------:R-:W-:Y:S01]  /*22c0*/  LOP3.LUT R2, R2, R196, RZ, 0x3c, !PT ;  /* 0x000000c402027212 */ /* 0x000fe200078e3cff */
[----:B------:R-:W0:Y:S01]  /*22d0*/  LDTM.x64 R132, tmem[UR4+0x40] ;  /* 0x00004004008479ee */ /* 0x000e220008340000 */
[----:B------:R-:W-:Y:S01]  /*22e0*/  IMAD.MOV.U32 R68, RZ, RZ, R72 ;  /* 0x000000ffff447224 */ /* 0x000fe200078e0048 */
[----:B------:R-:W-:Y:S01]  /*22f0*/  LOP3.LUT R196, R197, 0x80, RZ, 0xc0, !PT ;  /* 0x00000080c5c47812 */ /* 0x000fe200078ec0ff */
[----:B------:R-:W-:Y:S01]  /*2300*/  IMAD.MOV.U32 R67, RZ, RZ, R73 ;  /* 0x000000ffff437224 */ /* 0x000fe200078e0049 */
[----:B------:R-:W0:Y:S01]  /*2310*/  LDCU.64 UR38, c[0x0][0x390] ;  /* 0x00007200ff2677ac */ /* 0x000e220008000a00 */
[----:B------:R-:W-:Y:S01]  /*2320*/  IMAD.MOV.U32 R66, RZ, RZ, R74 ;  /* 0x000000ffff427224 */ /* 0x000fe200078e004a */
[----:B------:R-:W-:Y:S01]  /*2330*/  IADD3 R2, PT, PT, R2, UR14, R196 ;  /* 0x0000000e02027c10 */ /* 0x000fe2000fffe0c4 */
[----:B------:R-:W-:Y:S01]  /*2340*/  IMAD.MOV.U32 R65, RZ, RZ, R75 ;  /* 0x000000ffff417224 */ /* 0x000fe200078e004b */
[----:B------:R-:W1:Y:S01]  /*2350*/  LDCU.64 UR34, c[0x0][0x390] ;  /* 0x00007200ff2277ac */ /* 0x000e620008000a00 */
[----:B------:R-:W-:-:S02]  /*2360*/  IMAD.MOV.U32 R64, RZ, RZ, R76 ;  /* 0x000000ffff407224 */ /* 0x000fc400078e004c */
[----:B------:R-:W-:Y:S01]  /*2370*/  IMAD.MOV.U32 R63, RZ, RZ, R77 ;  /* 0x000000ffff3f7224 */ /* 0x000fe200078e004d */
[----:B------:R-:W1:Y:S01]  /*2380*/  LDCU.64 UR42, c[0x0][0x390] ;  /* 0x00007200ff2a77ac */ /* 0x000e620008000a00 */
[----:B------:R-:W-:Y:S02]  /*2390*/  IMAD.MOV.U32 R62, RZ, RZ, R78 ;  /* 0x000000ffff3e7224 */ /* 0x000fe400078e004e */
[----:B------:R-:W-:Y:S01]  /*23a0*/  IMAD.MOV.U32 R61, RZ, RZ, R79 ;  /* 0x000000ffff3d7224 */ /* 0x000fe200078e004f */
[----:B------:R-:W1:Y:S01]  /*23b0*/  LDCU.64 UR36, c[0x0][0x390] ;  /* 0x00007200ff2477ac */ /* 0x000e620008000a00 */
[----:B------:R-:W-:Y:S02]  /*23c0*/  IMAD.MOV.U32 R60, RZ, RZ, R80 ;  /* 0x000000ffff3c7224 */ /* 0x000fe400078e0050 */
[----:B------:R-:W-:Y:S01]  /*23d0*/  IMAD.MOV.U32 R59, RZ, RZ, R81 ;  /* 0x000000ffff3b7224 */ /* 0x000fe200078e0051 */
[----:B------:R-:W1:Y:S01]  /*23e0*/  LDCU.64 UR40, c[0x0][0x390] ;  /* 0x00007200ff2877ac */ /* 0x000e620008000a00 */
[----:B------:R-:W-:-:S02]  /*23f0*/  IMAD.MOV.U32 R58, RZ, RZ, R82 ;  /* 0x000000ffff3a7224 */ /* 0x000fc400078e0052 */
[----:B------:R-:W-:Y:S01]  /*2400*/  IMAD.MOV.U32 R57, RZ, RZ, R83 ;  /* 0x000000ffff397224 */ /* 0x000fe200078e0053 */
[----:B0-----:R-:W-:Y:S01]  /*2410*/  STL.64 [R1+0x198], R194 ;  /* 0x000198c201007387 */ /* 0x001fe20000100a00 */
[----:B------:R-:W-:Y:S01]  /*2420*/  IMAD.MOV.U32 R56, RZ, RZ, R84 ;  /* 0x000000ffff387224 */ /* 0x000fe200078e0054 */
[----:B------:R-:W0:Y:S01]  /*2430*/  LDCU.64 UR20, c[0x0][0x390] ;  /* 0x00007200ff1477ac */ /* 0x000e220008000a00 */
[----:B------:R-:W-:Y:S01]  /*2440*/  IMAD.MOV.U32 R55, RZ, RZ, R85 ;  /* 0x000000ffff377224 */ /* 0x000fe200078e0055 */
[----:B------:R-:W-:Y:S01]  /*2450*/  STL.64 [R1+0x190], R192 ;  /* 0x000190c001007387 */ /* 0x000fe20000100a00 */
        /* <DEDUP_REMOVED lines=16> */
[----:B------:R-:W-:-:S02]  /*2560*/  IMAD.MOV.U32 R46, RZ, RZ, R94 ;  /* 0x000000ffff2e7224 */ /* 0x000fc400078e005e */
[----:B------:R-:W-:Y:S01]  /*2570*/  IMAD.MOV.U32 R45, RZ, RZ, R95 ;  /* 0x000000ffff2d7224 */ /* 0x000fe200078e005f */
[----:B------:R-:W-:Y:S01]  /*2580*/  STL.64 [R1+0x168], R182 ;  /* 0x000168b601007387 */ /* 0x000fe20000100a00 */
[----:B------:R-:W-:Y:S02]  /*2590*/  IMAD.MOV.U32 R44, RZ, RZ, R96 ;  /* 0x000000ffff2c7224 */ /* 0x000fe400078e0060 */
[----:B------:R-:W-:Y:S01]  /*25a0*/  IMAD.MOV.U32 R43, RZ, RZ, R97 ;  /* 0x000000ffff2b7224 */ /* 0x000fe200078e0061 */
[----:B------:R-:W-:Y:S01]  /*25b0*/  STL.64 [R1+0x160], R180 ;  /* 0x000160b401007387 */ /* 0x000fe20000100a00 */
[----:B------:R-:W-:Y:S02]  /*25c0*/  IMAD.MOV.U32 R42, RZ, RZ, R98 ;  /* 0x000000ffff2a7224 */ /* 0x000fe400078e0062 */
        /* <DEDUP_REMOVED lines=40> */
[----:B------:R0:W-:Y:S01]  /*2850*/  STL.64 [R1+0xf0], R152 ;  /* 0x0000f09801007387 */ /* 0x0001e20000100a00 */
[----:B------:R-:W-:Y:S02]  /*2860*/  IMAD.MOV.U32 R14, RZ, RZ, R126 ;  /* 0x000000ffff0e7224 */ /* 0x000fe400078e007e */
[----:B------:R-:W-:Y:S01]  /*2870*/  IMAD.MOV.U32 R13, RZ, RZ, R127 ;  /* 0x000000ffff0d7224 */ /* 0x000fe200078e007f */
[----:B------:R1:W-:Y:S01]  /*2880*/  STL.64 [R1+0xe8], R150 ;  /* 0x0000e89601007387 */ /* 0x0003e20000100a00 */
[----:B------:R-:W-:Y:S02]  /*2890*/  IMAD.MOV.U32 R12, RZ, RZ, R128 ;  /* 0x000000ffff0c7224 */ /* 0x000fe400078e0080 */
[----:B------:R-:W-:Y:S01]  /*28a0*/  IMAD.MOV.U32 R11, RZ, RZ, R129 ;  /* 0x000000ffff0b7224 */ /* 0x000fe200078e0081 */
[----:B------:R2:W-:Y:S01]  /*28b0*/  STL.64 [R1+0xe0], R148 ;  /* 0x0000e09401007387 */ /* 0x0005e20000100a00 */
[----:B------:R-:W-:-:S02]  /*28c0*/  IMAD.MOV.U32 R10, RZ, RZ, R130 ;  /* 0x000000ffff0a7224 */ /* 0x000fc400078e0082 */
[----:B------:R-:W-:Y:S01]  /*28d0*/  IMAD.MOV.U32 R9, RZ, RZ, R131 ;  /* 0x000000ffff097224 */ /* 0x000fe200078e0083 */
[----:B------:R3:W-:Y:S01]  /*28e0*/  STL.64 [R1+0xd8], R146 ;  /* 0x0000d89201007387 */ /* 0x0007e20000100a00 */
[----:B0-----:R-:W-:Y:S02]  /*28f0*/  IMAD.MOV.U32 R152, RZ, RZ, R48 ;  /* 0x000000ffff987224 */ /* 0x001fe400078e0030 */
[----:B------:R-:W-:Y:S01]  /*2900*/  IMAD.MOV.U32 R153, RZ, RZ, R47 ;  /* 0x000000ffff997224 */ /* 0x000fe200078e002f */
[----:B------:R0:W-:Y:S01]  /*2910*/  STL.64 [R1+0xd0], R144 ;  /* 0x0000d09001007387 */ /* 0x0001e20000100a00 */
[----:B-1----:R-:W-:Y:S02]  /*2920*/  IMAD.MOV.U32 R150, RZ, RZ, R50 ;  /* 0x000000ffff967224 */ /* 0x002fe400078e0032 */
[----:B------:R-:W-:Y:S01]  /*2930*/  IMAD.MOV.U32 R151, RZ, RZ, R49 ;  /* 0x000000ffff977224 */ /* 0x000fe200078e0031 */
[----:B------:R1:W-:Y:S01]  /*2940*/  STL.64 [R1+0xc8], R142 ;  /* 0x0000c88e01007387 */ /* 0x0003e20000100a00 */
[----:B--2---:R-:W-:-:S02]  /*2950*/  IMAD.MOV.U32 R148, RZ, RZ, R52 ;  /* 0x000000ffff947224 */ /* 0x004fc400078e0034 */
[----:B------:R-:W-:Y:S01]  /*2960*/  IMAD.MOV.U32 R149, RZ, RZ, R51 ;  /* 0x000000ffff957224 */ /* 0x000fe200078e0033 */
[----:B------:R2:W-:Y:S01]  /*2970*/  STL.64 [R1+0xc0], R140 ;  /* 0x0000c08c01007387 */ /* 0x0005e20000100a00 */
[----:B---3--:R-:W-:Y:S02]  /*2980*/  IMAD.MOV.U32 R146, RZ, RZ, R54 ;  /* 0x000000ffff927224 */ /* 0x008fe400078e0036 */
[----:B------:R-:W-:Y:S01]  /*2990*/  IMAD.MOV.U32 R147, RZ, RZ, R53 ;  /* 0x000000ffff937224 */ /* 0x000fe200078e0035 */
[----:B------:R3:W-:Y:S01]  /*29a0*/  STL.64 [R1+0xb8], R138 ;  /* 0x0000b88a01007387 */ /* 0x0007e20000100a00 */
[----:B0-----:R-:W-:Y:S02]  /*29b0*/  IMAD.MOV.U32 R144, RZ, RZ, R56 ;  /* 0x000000ffff907224 */ /* 0x001fe400078e0038 */
[----:B------:R-:W-:Y:S01]  /*29c0*/  IMAD.MOV.U32 R145, RZ, RZ, R55 ;  /* 0x000000ffff917224 */ /* 0x000fe200078e0037 */
[----:B------:R0:W-:Y:S01]  /*29d0*/  STL.64 [R1+0xb0], R136 ;  /* 0x0000b08801007387 */ /* 0x0001e20000100a00 */
[----:B-1----:R-:W-:-:S02]  /*29e0*/  IMAD.MOV.U32 R142, RZ, RZ, R58 ;  /* 0x000000ffff8e7224 */ /* 0x002fc400078e003a */
[----:B------:R-:W-:Y:S01]  /*29f0*/  IMAD.MOV.U32 R143, RZ, RZ, R57 ;  /* 0x000000ffff8f7224 */ /* 0x000fe200078e0039 */
[----:B------:R1:W-:Y:S01]  /*2a00*/  STL.64 [R1+0xa8], R134 ;  /* 0x0000a88601007387 */ /* 0x0003e20000100a00 */
[----:B--2---:R-:W-:Y:S02]  /*2a10*/  IMAD.MOV.U32 R140, RZ, RZ, R60 ;  /* 0x000000ffff8c7224 */ /* 0x004fe400078e003c */
[----:B------:R-:W-:Y:S01]  /*2a20*/  IMAD.MOV.U32 R141, RZ, RZ, R59 ;  /* 0x000000ffff8d7224 */ /* 0x000fe200078e003b */
[----:B------:R2:W-:Y:S01]  /*2a30*/  STL.64 [R1+0xa0], R132 ;  /* 0x0000a08401007387 */ /* 0x0005e20000100a00 */
[----:B---3--:R-:W-:Y:S02]  /*2a40*/  IMAD.MOV.U32 R138, RZ, RZ, R62 ;  /* 0x000000ffff8a7224 */ /* 0x008fe400078e003e */
[----:B------:R-:W-:Y:S02]  /*2a50*/  IMAD.MOV.U32 R139, RZ, RZ, R61 ;  /* 0x000000ffff8b7224 */ /* 0x000fe400078e003d */
[----:B0-----:R-:W-:-:S02]  /*2a60*/  IMAD.MOV.U32 R136, RZ, RZ, R64 ;  /* 0x000000ffff887224 */ /* 0x001fc400078e0040 */
[----:B------:R-:W-:Y:S02]  /*2a70*/  IMAD.MOV.U32 R137, RZ, RZ, R63 ;  /* 0x000000ffff897224 */ /* 0x000fe400078e003f */
[----:B-1----:R-:W-:Y:S02]  /*2a80*/  IMAD.MOV.U32 R134, RZ, RZ, R66 ;  /* 0x000000ffff867224 */ /* 0x002fe400078e0042 */
[----:B------:R-:W-:Y:S02]  /*2a90*/  IMAD.MOV.U32 R135, RZ, RZ, R65 ;  /* 0x000000ffff877224 */ /* 0x000fe400078e0041 */
[----:B--2---:R-:W-:Y:S02]  /*2aa0*/  IMAD.MOV.U32 R132, RZ, RZ, R68 ;  /* 0x000000ffff847224 */ /* 0x004fe400078e0044 */
[----:B------:R-:W-:Y:S01]  /*2ab0*/  IMAD.MOV.U32 R133, RZ, RZ, R67 ;  /* 0x000000ffff857224 */ /* 0x000fe200078e0043 */
[----:B------:R-:W-:Y:S01]  /*2ac0*/  LDTM.x64 R68, tmem[UR4+0x80] ;  /* 0x00008004004479ee */ /* 0x000fe20008340000 */
[----:B------:R-:W-:-:S02]  /*2ad0*/  IMAD.MOV.U32 R154, RZ, RZ, R46 ;  /* 0x000000ffff9a7224 */ /* 0x000fc400078e002e */
[----:B------:R-:W-:Y:S02]  /*2ae0*/  IMAD.MOV.U32 R155, RZ, RZ, R45 ;  /* 0x000000ffff9b7224 */ /* 0x000fe400078e002d */
[----:B------:R-:W-:Y:S02]  /*2af0*/  IMAD.MOV.U32 R156, RZ, RZ, R44 ;  /* 0x000000ffff9c7224 */ /* 0x000fe400078e002c */
[----:B------:R-:W-:Y:S02]  /*2b00*/  IMAD.MOV.U32 R157, RZ, RZ, R43 ;  /* 0x000000ffff9d7224 */ /* 0x000fe400078e002b */
[----:B------:R-:W-:Y:S02]  /*2b10*/  IMAD.MOV.U32 R158, RZ, RZ, R42 ;  /* 0x000000ffff9e7224 */ /* 0x000fe400078e002a */
[----:B------:R-:W-:Y:S02]  /*2b20*/  IMAD.MOV.U32 R159, RZ, RZ, R41 ;  /* 0x000000ffff9f7224 */ /* 0x000fe400078e0029 */
        /* <DEDUP_REMOVED lines=36> */
[----:B------:R-:W0:Y:S01]  /*2d70*/  LDTM.x64 R4, tmem[UR4+0xc0] ;  /* 0x0000c004000479ee */ /* 0x000e220008340000 */
[----:B------:R-:W-:Y:S01]  /*2d80*/  NOP ;  /* 0x0000000000007918 */ /* 0x000fe20000000000 */
[----:B----4-:R-:W-:Y:S01]  /*2d90*/  STS.128 [R0+UR14], R132 ;  /* 0x0000008400007988 */ /* 0x010fe20008000c0e */
[----:B------:R-:W1:Y:S03]  /*2da0*/  LDCU.64 UR4, c[0x0][0x390] ;  /* 0x00007200ff0477ac */ /* 0x000e660008000a00 */
[----:B------:R-:W-:Y:S04]  /*2db0*/  STS.128 [R235+UR14], R136 ;  /* 0x00000088eb007988 */ /* 0x000fe80008000c0e */
[----:B------:R-:W-:Y:S04]  /*2dc0*/  STS.128 [R234+UR14], R140 ;  /* 0x0000008cea007988 */ /* 0x000fe80008000c0e */
[----:B------:R-:W-:Y:S04]  /*2dd0*/  STS.128 [R233+UR14], R144 ;  /* 0x00000090e9007988 */ /* 0x000fe80008000c0e */
[----:B------:R-:W-:Y:S04]  /*2de0*/  STS.128 [R232+UR14], R148 ;  /* 0x00000094e8007988 */ /* 0x000fe80008000c0e */
[----:B------:R-:W-:Y:S04]  /*2df0*/  STS.128 [R201+UR14], R152 ;  /* 0x00000098c9007988 */ /* 0x000fe80008000c0e */
[----:B------:R-:W-:Y:S04]  /*2e00*/  STS.128 [R200+UR14], R156 ;  /* 0x0000009cc8007988 */ /* 0x000fe80008000c0e */
[----:B------:R-:W-:Y:S01]  /*2e10*/  STS.128 [R199+UR14], R160 ;  /* 0x000000a0c7007988 */ /* 0x000fe20008000c0e */
[----:B0-----:R-:W-:Y:S06]  /*2e20*/  BAR.SYNC.DEFER_BLOCKING 0x0 ;  /* 0x0000000000007b1d */ /* 0x001fec0000010000 */
[----:B------:R-:W0:Y:S04]  /*2e30*/  LDSM.16.M88.4 R196, [R2] ;  /* 0x0000000002c4783b */ /* 0x000e280000000200 */
[----:B------:R-:W2:Y:S04]  /*2e40*/  LDSM.16.M88.4 R132, [R2+0x100] ;  /* 0x000100000284783b */ /* 0x000ea80000000200 */
[----:B------:R-:W3:Y:S04]  /*2e50*/  LDSM.16.M88.4 R140, [R2+0x200] ;  /* 0x00020000028c783b */ /* 0x000ee80000000200 */
[----:B------:R-:W4:Y:S04]  /*2e60*/  LDSM.16.M88.4 R136, [R2+0x300] ;  /* 0x000300000288783b */ /* 0x000f280000000200 */
[----:B0-----:R-:W-:Y:S04]  /*2e70*/  STL [R1+0x94], R198 ;  /* 0x000094c601007387 */ /* 0x001fe80000100800 */
[----:B------:R0:W-:Y:S04]  /*2e80*/  STL [R1+0x8c], R199 ;  /* 0x00008cc701007387 */ /* 0x0001e80000100800 */
[----:B--2---:R-:W-:Y:S04]  /*2e90*/  STL.64 [R1], R132 ;  /* 0x0000008401007387 */ /* 0x004fe80000100a00 */
[----:B------:R-:W-:Y:S01]  /*2ea0*/  STL.64 [R1+0x8], R134 ;  /* 0x0000088601007387 */ /* 0x000fe20000100a00 */
[----:B0-----:R-:W-:-:S03]  /*2eb0*/  LOP3.LUT R199, R0, 0x70, RZ, 0x3c, !PT ;  /* 0x0000007000c77812 */ /* 0x001fc600078e3cff */
[----:B------:R-:W0:Y:S04]  /*2ec0*/  LDSM.16.M88.4 R132, [R2+0x400] ;  /* 0x000400000284783b */ /* 0x000e280000000200 */
[----:B---3--:R-:W-:Y:S04]  /*2ed0*/  STL.64 [R1+0x60], R140 ;  /* 0x0000608c01007387 */ /* 0x008fe80000100a00 */
[----:B------:R-:W-:Y:S04]  /*2ee0*/  STL.64 [R1+0x68], R142 ;  /* 0x0000688e01007387 */ /* 0x000fe80000100a00 */
[----:B------:R-:W2:Y:S04]  /*2ef0*/  LDSM.16.M88.4 R140, [R2+0x500] ;  /* 0x00050000028c783b */ /* 0x000ea80000000200 */
[----:B----4-:R-:W-:Y:S04]  /*2f00*/  STL.64 [R1+0x50], R136 ;  /* 0x0000508801007387 */ /* 0x010fe80000100a00 */
[----:B------:R-:W-:Y:S04]  /*2f10*/  STL.64 [R1+0x58], R138 ;  /* 0x0000588a01007387 */ /* 0x000fe80000100a00 */
[----:B------:R-:W3:Y:S04]  /*2f20*/  LDSM.16.M88.4 R136, [R2+0x600] ;  /* 0x000600000288783b */ /* 0x000ee80000000200 */
[----:B0-----:R-:W-:Y:S04]  /*2f30*/  STL.64 [R1+0x40], R132 ;  /* 0x0000408401007387 */ /* 0x001fe80000100a00 */
[----:B------:R-:W-:Y:S04]  /*2f40*/  STL.64 [R1+0x48], R134 ;  /* 0x0000488601007387 */ /* 0x000fe80000100a00 */
[----:B------:R-:W0:Y:S01]  /*2f50*/  LDSM.16.M88.4 R132, [R2+0x700] ;  /* 0x000700000284783b */ /* 0x000e220000000200 */
[----:B------:R-:W-:Y:S06]  /*2f60*/  BAR.SYNC.DEFER_BLOCKING 0x0 ;  /* 0x0000000000007b1d */ /* 0x000fec0000010000 */
[----:B--2---:R-:W-:Y:S04]  /*2f70*/  STL.64 [R1+0x30], R140 ;  /* 0x0000308c01007387 */ /* 0x004fe80000100a00 */
[----:B------:R-:W-:Y:S04]  /*2f80*/  STL.64 [R1+0x38], R142 ;  /* 0x0000388e01007387 */ /* 0x000fe80000100a00 */
[----:B---3--:R-:W-:Y:S04]  /*2f90*/  STL.64 [R1+0x20], R136 ;  /* 0x0000208801007387 */ /* 0x008fe80000100a00 */
[----:B------:R-:W-:Y:S04]  /*2fa0*/  STL.64 [R1+0x28], R138 ;  /* 0x0000288a01007387 */ /* 0x000fe80000100a00 */
[----:B------:R-:W-:Y:S04]  /*2fb0*/  STS.128 [R0+UR14], R164 ;  /* 0x000000a400007988 */ /* 0x000fe80008000c0e */
[----:B------:R-:W-:Y:S04]  /*2fc0*/  STS.128 [R235+UR14], R168 ;  /* 0x000000a8eb007988 */ /* 0x000fe80008000c0e */
[----:B------:R-:W-:Y:S04]  /*2fd0*/  STS.128 [R234+UR14], R172 ;  /* 0x000000acea007988 */ /* 0x000fe80008000c0e */
[----:B------:R-:W-:Y:S04]  /*2fe0*/  STS.128 [R233+UR14], R176 ;  /* 0x000000b0e9007988 */ /* 0x000fe80008000c0e */
[----:B------:R-:W-:Y:S04]  /*2ff0*/  STS.128 [R232+UR14], R180 ;  /* 0x000000b4e8007988 */ /* 0x000fe80008000c0e */
[----:B------:R-:W-:Y:S04]  /*3000*/  STS.128 [R201+UR14], R184 ;  /* 0x000000b8c9007988 */ /* 0x000fe80008000c0e */
[----:B0-----:R-:W-:Y:S04]  /*3010*/  STL.64 [R1+0x10], R132 ;  /* 0x0000108401007387 */ /* 0x001fe80000100a00 */
[----:B------:R-:W-:Y:S04]  /*3020*/  STS.128 [R200+UR14], R188 ;  /* 0x000000bcc8007988 */ /* 0x000fe80008000c0e */
[----:B------:R-:W-:Y:S04]  /*3030*/  STL.64 [R1+0x18], R134 ;  /* 0x0000188601007387 */ /* 0x000fe80000100a00 */
[----:B------:R0:W-:Y:S01]  /*3040*/  STS.128 [R199+UR14], R192 ;  /* 0x000000c0c7007988 */ /* 0x0001e20008000c0e */
[----:B------:R-:W-:Y:S06]  /*3050*/  BAR.SYNC.DEFER_BLOCKING 0x0 ;  /* 0x0000000000007b1d */ /* 0x000fec0000010000 */
[----:B0-----:R-:W2:Y:S04]  /*3060*/  LDL.LU.64 R194, [R1+0x198] ;  /* 0x0001980001c27983 */ /* 0x001ea80000300a00 */
[----:B------:R-:W2:Y:S04]  /*3070*/  LDL.LU.64 R192, [R1+0x190] ;  /* 0x0001900001c07983 */ /* 0x000ea80000300a00 */
[----:B------:R-:W3:Y:S04]  /*3080*/  LDL.LU.64 R190, [R1+0x188] ;  /* 0x0001880001be7983 */ /* 0x000ee80000300a00 */
[----:B------:R-:W3:Y:S04]  /*3090*/  LDL.LU.64 R188, [R1+0x180] ;  /* 0x0001800001bc7983 */ /* 0x000ee80000300a00 */
[----:B------:R-:W4:Y:S04]  /*30a0*/  LDL.LU.64 R186, [R1+0x178] ;  /* 0x0001780001ba7983 */ /* 0x000f280000300a00 */
[----:B------:R-:W4:Y:S04]  /*30b0*/  LDL.LU.64 R184, [R1+0x170] ;  /* 0x0001700001b87983 */ /* 0x000f280000300a00 */
[----:B------:R-:W2:Y:S04]  /*30c0*/  LDL.LU.64 R182, [R1+0x168] ;  /* 0x0001680001b67983 */ /* 0x000ea80000300a00 */
        /* <DEDUP_REMOVED lines=25> */
[----:B------:R-:W0:Y:S04]  /*3260*/  LDSM.16.M88.4 R228, [R2] ;  /* 0x0000000002e4783b */ /* 0x000e280000000200 */
[----:B------:R-:W-:Y:S04]  /*3270*/  LDSM.16.M88.4 R224, [R2+0x100] ;  /* 0x0001000002e0783b */ /* 0x000fe80000000200 */
[----:B------:R-:W-:Y:S04]  /*3280*/  LDSM.16.M88.4 R220, [R2+0x200] ;  /* 0x0002000002dc783b */ /* 0x000fe80000000200 */
[----:B------:R-:W-:Y:S04]  /*3290*/  LDSM.16.M88.4 R216, [R2+0x300] ;  /* 0x0003000002d8783b */ /* 0x000fe80000000200 */
[----:B------:R-:W-:Y:S04]  /*32a0*/  LDSM.16.M88.4 R212, [R2+0x400] ;  /* 0x0004000002d4783b */ /* 0x000fe80000000200 */
[----:B------:R-:W-:Y:S04]  /*32b0*/  LDSM.16.M88.4 R208, [R2+0x500] ;  /* 0x0005000002d0783b */ /* 0x000fe80000000200 */
[----:B------:R-:W-:Y:S04]  /*32c0*/  LDSM.16.M88.4 R204, [R2+0x600] ;  /* 0x0006000002cc783b */ /* 0x000fe80000000200 */
[----:B------:R-:W-:Y:S01]  /*32d0*/  LDSM.16.M88.4 R200, [R2+0x700] ;  /* 0x0007000002c8783b */ /* 0x000fe20000000200 */
[----:B------:R-:W-:Y:S06]  /*32e0*/  BAR.SYNC.DEFER_BLOCKING 0x0 ;  /* 0x0000000000007b1d */ /* 0x000fec0000010000 */
[----:B------:R-:W1:Y:S04]  /*32f0*/  LDL.LU R198, [R1+0x70] ;  /* 0x0000700001c67983 */ /* 0x000e680000300800 */
[----:B0-----:R0:W-:Y:S04]  /*3300*/  STL [R1+0x98], R230 ;  /* 0x000098e601007387 */ /* 0x0011e80000100800 */
[----:B------:R5:W-:Y:S01]  /*3310*/  STL [R1+0x90], R231 ;  /* 0x000090e701007387 */ /* 0x000be20000100800 */
[----:B0-----:R-:W-:-:S02]  /*3320*/  LOP3.LUT R230, R0, 0x60, RZ, 0x3c, !PT ;  /* 0x0000006000e67812 */ /* 0x001fc400078e3cff */
[C---:B-----5:R-:W-:Y:S01]  /*3330*/  LOP3.LUT R231, R0.reuse, 0x50, RZ, 0x3c, !PT ;  /* 0x0000005000e77812 */ /* 0x060fe200078e3cff */
[----:B--2---:R-:W-:Y:S04]  /*3340*/  STS.128 [R0+UR14], R132 ;  /* 0x0000008400007988 */ /* 0x004fe80008000c0e */
[----:B------:R-:W-:Y:S04]  /*3350*/  STS.128 [R235+UR14], R136 ;  /* 0x00000088eb007988 */ /* 0x000fe80008000c0e */
[----:B------:R-:W-:Y:S04]  /*3360*/  STS.128 [R234+UR14], R140 ;  /* 0x0000008cea007988 */ /* 0x000fe80008000c0e */
[----:B------:R-:W-:Y:S04]  /*3370*/  STS.128 [R233+UR14], R144 ;  /* 0x00000090e9007988 */ /* 0x000fe80008000c0e */
[----:B------:R-:W-:Y:S04]  /*3380*/  STS.128 [R232+UR14], R148 ;  /* 0x00000094e8007988 */ /* 0x000fe80008000c0e */
[----:B------:R-:W-:Y:S04]  /*3390*/  STS.128 [R231+UR14], R152 ;  /* 0x00000098e7007988 */ /* 0x000fe80008000c0e */
[----:B------:R-:W-:Y:S04]  /*33a0*/  STS.128 [R230+UR14], R156 ;  /* 0x0000009ce6007988 */ /* 0x000fe80008000c0e */
[----:B------:R-:W-:Y:S01]  /*33b0*/  STS.128 [R199+UR14], R160 ;  /* 0x000000a0c7007988 */ /* 0x000fe20008000c0e */
[----:B------:R-:W-:Y:S06]  /*33c0*/  BAR.SYNC.DEFER_BLOCKING 0x0 ;  /* 0x0000000000007b1d */ /* 0x000fec0000010000 */
        /* <DEDUP_REMOVED lines=9> */
[----:B------:R-:W-:Y:S04]  /*3460*/  STS.128 [R0+UR14], R164 ;  /* 0x000000a400007988 */ /* 0x000fe80008000c0e */
[----:B------:R-:W-:Y:S04]  /*3470*/  STS.128 [R235+UR14], R168 ;  /* 0x000000a8eb007988 */ /* 0x000fe80008000c0e */
[----:B------:R-:W-:Y:S04]  /*3480*/  STS.128 [R234+UR14], R172 ;  /* 0x000000acea007988 */ /* 0x000fe80008000c0e */
[----:B------:R-:W-:Y:S04]  /*3490*/  STS.128 [R233+UR14], R176 ;  /* 0x000000b0e9007988 */ /* 0x000fe80008000c0e */
[----:B------:R-:W-:Y:S04]  /*34a0*/  STS.128 [R232+UR14], R180 ;  /* 0x000000b4e8007988 */ /* 0x000fe80008000c0e */
[----:B----4-:R-:W-:Y:S04]  /*34b0*/  STS.128 [R231+UR14], R184 ;  /* 0x000000b8e7007988 */ /* 0x010fe80008000c0e */
[----:B---3--:R-:W-:Y:S04]  /*34c0*/  STS.128 [R230+UR14], R188 ;  /* 0x000000bce6007988 */ /* 0x008fe80008000c0e */
[----:B------:R-:W-:Y:S01]  /*34d0*/  STS.128 [R199+UR14], R192 ;  /* 0x000000c0c7007988 */ /* 0x000fe20008000c0e */
[----:B------:R-:W-:Y:S06]  /*34e0*/  BAR.SYNC.DEFER_BLOCKING 0x0 ;  /* 0x0000000000007b1d */ /* 0x000fec0000010000 */
[----:B------:R-:W2:Y:S04]  /*34f0*/  LDSM.16.M88.4 R192, [R2] ;  /* 0x0000000002c0783b */ /* 0x000ea80000000200 */
        /* <DEDUP_REMOVED lines=17> */
[----:B------:R-:W3:Y:S04]  /*3610*/  LDSM.16.M88.4 R96, [R2] ;  /* 0x000000000260783b */ /* 0x000ee80000000200 */
        /* <DEDUP_REMOVED lines=17> */
[----:B------:R-:W4:Y:S04]  /*3730*/  LDSM.16.M88.4 R128, [R2] ;  /* 0x000000000280783b */ /* 0x000f280000000200 */
        /* <DEDUP_REMOVED lines=8> */
[----:B------:R5:W-:Y:S02]  /*37c0*/  STS.128 [R0+UR14], R4 ;  /* 0x0000000400007988 */ /* 0x000be40008000c0e */
[----:B-----5:R-:W-:-:S02]  /*37d0*/  LOP3.LUT R4, R0, 0x10, RZ, 0x3c, !PT ;  /* 0x0000001000047812 */ /* 0x020fc400078e3cff */
[C---:B------:R-:W-:Y:S02]  /*37e0*/  LOP3.LUT R5, R0.reuse, 0x20, RZ, 0x3c, !PT ;  /* 0x0000002000057812 */ /* 0x040fe400078e3cff */
[C---:B------:R-:W-:Y:S01]  /*37f0*/  LOP3.LUT R6, R0.reuse, 0x30, RZ, 0x3c, !PT ;  /* 0x0000003000067812 */ /* 0x040fe200078e3cff */
[----:B------:R-:W-:Y:S01]  /*3800*/  STS.128 [R4+UR14], R8 ;  /* 0x0000000804007988 */ /* 0x000fe20008000c0e */
[----:B------:R-:W-:-:S03]  /*3810*/  LOP3.LUT R7, R0, 0x40, RZ, 0x3c, !PT ;  /* 0x0000004000077812 */ /* 0x000fc600078e3cff */
[----:B------:R-:W-:Y:S04]  /*3820*/  STS.128 [R5+UR14], R12 ;  /* 0x0000000c05007988 */ /* 0x000fe80008000c0e */
[----:B------:R-:W-:Y:S04]  /*3830*/  STS.128 [R6+UR14], R16 ;  /* 0x0000001006007988 */ /* 0x000fe80008000c0e */
[----:B------:R-:W-:Y:S04]  /*3840*/  STS.128 [R7+UR14], R20 ;  /* 0x0000001407007988 */ /* 0x000fe80008000c0e */
[----:B------:R-:W-:Y:S04]  /*3850*/  STS.128 [R231+UR14], R24 ;  /* 0x00000018e7007988 */ /* 0x000fe80008000c0e */
[----:B------:R-:W-:Y:S04]  /*3860*/  STS.128 [R230+UR14], R28 ;  /* 0x0000001ce6007988 */ /* 0x000fe80008000c0e */
[----:B------:R-:W-:Y:S01]  /*3870*/  STS.128 [R199+UR14], R32 ;  /* 0x00000020c7007988 */ /* 0x000fe20008000c0e */
[----:B------:R-:W-:Y:S06]  /*3880*/  BAR.SYNC.DEFER_BLOCKING 0x0 ;  /* 0x0000000000007b1d */ /* 0x000fec0000010000 */
[----:B------:R-:W5:Y:S04]  /*3890*/  LDSM.16.M88.4 R8, [R2] ;  /* 0x000000000208783b */ /* 0x000f680000000200 */
        /* <DEDUP_REMOVED lines=8> */
[----:B------:R0:W-:Y:S04]  /*3920*/  STS.128 [R0+UR14], R36 ;  /* 0x0000002400007988 */ /* 0x0001e80008000c0e */
[----:B------:R-:W-:Y:S04]  /*3930*/  STS.128 [R4+UR14], R40 ;  /* 0x0000002804007988 */ /* 0x000fe80008000c0e */
[----:B------:R-:W-:Y:S04]  /*3940*/  STS.128 [R5+UR14], R44 ;  /* 0x0000002c05007988 */ /* 0x000fe80008000c0e */
[----:B------:R-:W-:Y:S04]  /*3950*/  STS.128 [R6+UR14], R48 ;  /* 0x0000003006007988 */ /* 0x000fe80008000c0e */
[----:B------:R-:W-:Y:S04]  /*3960*/  STS.128 [R7+UR14], R52 ;  /* 0x0000003407007988 */ /* 0x000fe80008000c0e */
[----:B------:R-:W-:Y:S04]  /*3970*/  STS.128 [R231+UR14], R56 ;  /* 0x00000038e7007988 */ /* 0x000fe80008000c0e */
[----:B------:R-:W-:Y:S04]  /*3980*/  STS.128 [R230+UR14], R60 ;  /* 0x0000003ce6007988 */ /* 0x000fe80008000c0e */
[----:B------:R1:W-:Y:S01]  /*3990*/  STS.128 [R199+UR14], R64 ;  /* 0x00000040c7007988 */ /* 0x0003e20008000c0e */
[----:B0-----:R-:W0:Y:S01]  /*39a0*/  S2R R36, SR_TID.X ;  /* 0x0000000000247919 */ /* 0x001e220000002100 */
[----:B------:R-:W-:Y:S06]  /*39b0*/  BAR.SYNC.DEFER_BLOCKING 0x0 ;  /* 0x0000000000007b1d */ /* 0x000fec0000010000 */
[----:B-1----:R-:W5:Y:S04]  /*39c0*/  LDL.LU R67, [R1+0x88] ;  /* 0x0000880001437983 */ /* 0x002f680000300800 */
[----:B------:R-:W5:Y:S04]  /*39d0*/  LDL.LU R65, [R1+0x84] ;  /* 0x0000840001417983 */ /* 0x000f680000300800 */
[----:B------:R-:W5:Y:S04]  /*39e0*/  LDL.LU R63, [R1+0x80] ;  /* 0x00008000013f7983 */ /* 0x000f680000300800 */
[----:B------:R-:W5:Y:S04]  /*39f0*/  LDL.LU R61, [R1+0x7c] ;  /* 0x00007c00013d7983 */ /* 0x000f680000300800 */
[----:B------:R-:W5:Y:S04]  /*3a00*/  LDL.LU R59, [R1+0x78] ;  /* 0x00007800013b7983 */ /* 0x000f680000300800 */
[----:B------:R-:W5:Y:S01]  /*3a10*/  LDL.LU R57, [R1+0x74] ;  /* 0x0000740001397983 */ /* 0x000f620000300800 */
[----:B0-----:R-:W-:Y:S01]  /*3a20*/  SHF.R.U32.HI R36, RZ, 0x5, R36 ;  /* 0x00000005ff247819 */ /* 0x001fe20000011624 */
[----:B------:R-:W0:Y:S03]  /*3a30*/  S2R R199, SR_TID.X ;  /* 0x0000000000c77919 */ /* 0x000e260000002100 */
[----:B------:R-:W-:Y:S01]  /*3a40*/  SGXT.U32 R36, R36, 0x2 ;  /* 0x000000022424781a */ /* 0x000fe20000000000 */
[----:B------:R-:W1:Y:S03]  /*3a50*/  S2R R37, SR_TID.X ;  /* 0x0000000000257919 */ /* 0x000e660000002100 */
[----:B------:R-:W-:Y:S01]  /*3a60*/  LOP3.LUT R36, R36, 0x20, RZ, 0xfc, !PT ;  /* 0x0000002024247812 */ /* 0x000fe200078efcff */
[----:B------:R-:W2:Y:S01]  /*3a70*/  LDSM.16.M88.4 R48, [R2] ;  /* 0x000000000230783b */ /* 0x000ea20000000200 */
[----:B------:R-:W3:Y:S01]  /*3a80*/  S2R R38, SR_TID.X ;  /* 0x0000000000267919 */ /* 0x000ee20000002100 */
[----:B0-----:R-:W-:-:S02]  /*3a90*/  LOP3.LUT R199, R199, 0x60, RZ, 0xc0, !PT ;  /* 0x00000060c7c77812 */ /* 0x001fc400078ec0ff */
[----:B-1----:R-:W-:-:S03]  /*3aa0*/  SHF.R.U32.HI R37, RZ, 0x5, R37 ;  /* 0x00000005ff257819 */ /* 0x002fc60000011625 */
[----:B------:R-:W-:Y:S01]  /*3ab0*/  IMAD.SHL.U32 R199, R199, 0x8, RZ ;  /* 0x00000008c7c77824 */ /* 0x000fe200078e00ff */
[----:B------:R-:W-:-:S03]  /*3ac0*/  SGXT.U32 R37, R37, 0x2 ;  /* 0x000000022525781a */ /* 0x000fc60000000000 */
[----:B------:R-:W-:Y:S01]  /*3ad0*/  IMAD.SHL.U32 R4, R199, 0x4, RZ ;  /* 0x00000004c7047824 */ /* 0x000fe200078e00ff */
[----:B---3--:R-:W-:-:S04]  /*3ae0*/  SHF.R.U32.HI R38, RZ, 0x5, R38 ;  /* 0x00000005ff267819 */ /* 0x008fc80000011626 */
[----:B------:R-:W-:Y:S02]  /*3af0*/  IADD3 R4, P0, P2, R240, UR26, R4 ;  /* 0x0000001af0047c10 */ /* 0x000fe4000fa1e004 */
[----:B------:R-:W-:Y:S02]  /*3b00*/  LOP3.LUT R37, R37, 0x28, RZ, 0xfc, !PT ;  /* 0x0000002825257812 */ /* 0x000fe400078efcff */
[----:B------:R-:W-:Y:S01]  /*3b10*/  IADD3.X R5, PT, PT, RZ, UR27, RZ, P0, P2 ;  /* 0x0000001bff057c10 */ /* 0x000fe200087e44ff */
[----:B------:R-:W0:Y:S01]  /*3b20*/  LDCU.64 UR26, c[0x0][0x390] ;  /* 0x00007200ff1a77ac */ /* 0x000e220008000a00 */
[----:B------:R-:W-:Y:S02]  /*3b30*/  LEA R6, P0, R198, UR4, 0x2 ;  /* 0x00000004c6067c11 */ /* 0x000fe4000f8010ff */
[----:B------:R-:W-:Y:S01]  /*3b40*/  SGXT.U32 R38, R38, 0x2 ;  /* 0x000000022626781a */ /* 0x000fe20000000000 */
[----:B------:R-:W-:Y:S01]  /*3b50*/  STG.E desc[UR16][R4.64], R196 ;  /* 0x000000c404007986 */ /* 0x000fe2000c101910 */
[----:B------:R-:W-:Y:S01]  /*3b60*/  LEA.HI.X R0, R198, UR5, RZ, 0x2, P0 ;  /* 0x00000005c6007c11 */ /* 0x000fe200080f14ff */
[----:B------:R-:W1:Y:S01]  /*3b70*/  LDCU.64 UR4, c[0x0][0x390] ;  /* 0x00007200ff0477ac */ /* 0x000e620008000a00 */
[----:B------:R-:W-:Y:S01]  /*3b80*/  IADD3 R6, P0, PT, R240, R6, RZ ;  /* 0x00000006f0067210 */ /* 0x000fe20007f1e0ff */
[----:B------:R-:W-:Y:S01]  /*3b90*/  STG.E desc[UR16][R4.64+0x80], R228 ;  /* 0x000080e404007986 */ /* 0x000fe2000c101910 */
[----:B------:R-:W-:-:S03]  /*3ba0*/  LOP3.LUT R38, R38, 0x24, RZ, 0xfc, !PT ;  /* 0x0000002426267812 */ /* 0x000fc600078efcff */
[----:B------:R-:W-:Y:S01]  /*3bb0*/  IMAD.X R7, RZ, RZ, R0, P0 ;  /* 0x000000ffff077224 */ /* 0x000fe200000e0600 */
[C---:B------:R-:W-:Y:S01]  /*3bc0*/  LEA R64, P0, R36.reuse, UR22, 0xa ;  /* 0x0000001624407c11 */ /* 0x040fe2000f8050ff */
[----:B------:R-:W-:Y:S01]  /*3bd0*/  IMAD.SHL.U32 R0, R36, 0x100, RZ ;  /* 0x0000010024007824 */ /* 0x000fe200078e00ff */
[----:B------:R-:W-:Y:S01]  /*3be0*/  STG.E desc[UR16][R4.64+0x100], R160 ;  /* 0x000100a004007986 */ /* 0x000fe2000c101910 */
[----:B------:R-:W3:Y:S03]  /*3bf0*/  S2R R36, SR_TID.X ;  /* 0x0000000000247919 */ /* 0x000ee60000002100 */
[----:B--2---:R0:W-:Y:S04]  /*3c00*/  STG.E desc[UR16][R4.64+0x180], R192 ;  /* 0x000180c004007986 */ /* 0x0041e8000c101910 */
[----:B------:R-:W-:Y:S04]  /*3c10*/  STG.E desc[UR16][R4.64+0x200], R96 ;  /* 0x0002006004007986 */ /* 0x000fe8000c101910 */
[----:B----4-:R-:W-:Y:S04]  /*3c20*/  STG.E desc[UR16][R4.64+0x280], R128 ;  /* 0x0002808004007986 */ /* 0x010fe8000c101910 */
[----:B-----5:R-:W-:Y:S01]  /*3c30*/  STG.E desc[UR16][R4.64+0x300], R8 ;  /* 0x0003000804007986 */ /* 0x020fe2000c101910 */
[----:B0-----:R-:W-:-:S03]  /*3c40*/  LEA R192, P2, R37, UR26, 0xa ;  /* 0x0000001a25c07c11 */ /* 0x001fc6000f8450ff */
[----:B------:R0:W-:Y:S04]  /*3c50*/  STG.E desc[UR16][R4.64+0x380], R48 ;  /* 0x0003803004007986 */ /* 0x0001e8000c101910 */
[----:B------:R-:W-:Y:S04]  /*3c60*/  STG.E desc[UR16][R6.64], R197 ;  /* 0x000000c506007986 */ /* 0x000fe8000c101910 */
[----:B------:R-:W-:Y:S01]  /*3c70*/  STG.E desc[UR16][R6.64+0x80], R229 ;  /* 0x000080e506007986 */ /* 0x000fe2000c101910 */
[----:B---3--:R-:W-:Y:S01]  /*3c80*/  SHF.R.U32.HI R36, RZ, 0x5, R36 ;  /* 0x00000005ff247819 */ /* 0x008fe20000011624 */
[----:B0-----:R-:W-:-:S02]  /*3c90*/  IMAD.SHL.U32 R5, R37, 0x100, RZ ;  /* 0x0000010025057824 */ /* 0x001fc400078e00ff */
[----:B------:R-:W-:Y:S01]  /*3ca0*/  STG.E desc[UR16][R6.64+0x100], R161 ;  /* 0x000100a106007986 */ /* 0x000fe2000c101910 */
[----:B------:R-:W-:Y:S01]  /*3cb0*/  SGXT.U32 R36, R36, 0x2 ;  /* 0x000000022424781a */ /* 0x000fe20000000000 */
[----:B------:R-:W-:Y:S02]  /*3cc0*/  IMAD.SHL.U32 R8, R251, 0x100, RZ ;  /* 0x00000100fb087824 */ /* 0x000fe400078e00ff */
[----:B------:R-:W-:Y:S01]  /*3cd0*/  STG.E desc[UR16][R6.64+0x180], R193 ;  /* 0x000180c106007986 */ /* 0x000fe2000c101910 */
[----:B------:R-:W-:-:S03]  /*3ce0*/  LOP3.LUT R36, R36, 0x2c, RZ, 0xfc, !PT ;  /* 0x0000002c24247812 */ /* 0x000fc600078efcff */
[----:B------:R-:W-:Y:S01]  /*3cf0*/  STG.E desc[UR16][R6.64+0x200], R97 ;  /* 0x0002006106007986 */ /* 0x000fe2000c101910 */
[----:B------:R-:W-:-:S03]  /*3d00*/  LEA.HI.X R5, R5, UR27, RZ, 0x2, P2 ;  /* 0x0000001b05057c11 */ /* 0x000fc600090f14ff */
[----:B------:R-:W-:Y:S01]  /*3d10*/  STG.E desc[UR16][R6.64+0x280], R129 ;  /* 0x0002808106007986 */ /* 0x000fe2000c101910 */
[----:B-1----:R-:W-:Y:S01]  /*3d20*/  LEA R96, P2, R251, UR4, 0xa ;  /* 0x00000004fb607c11 */ /* 0x002fe2000f8450ff */
[C---:B------:R-:W-:Y:S01]  /*3d30*/  IMAD.SHL.U32 R4, R36.reuse, 0x100, RZ ;  /* 0x0000010024047824 */ /* 0x040fe200078e00ff */
[----:B------:R-:W-:Y:S01]  /*3d40*/  LEA R160, P3, R36, UR28, 0xa ;  /* 0x0000001c24a07c11 */ /* 0x000fe2000f8650ff */
[----:B------:R-:W-:Y:S04]  /*3d50*/  STG.E desc[UR16][R6.64+0x300], R9 ;  /* 0x0003000906007986 */ /* 0x000fe8000c101910 */
[----:B------:R0:W-:Y:S01]  /*3d60*/  STG.E desc[UR16][R6.64+0x380], R49 ;  /* 0x0003803106007986 */ /* 0x0001e2000c101910 */
[----:B------:R-:W-:Y:S01]  /*3d70*/  LEA.HI.X R8, R8, UR5, RZ, 0x2, P2 ;  /* 0x0000000508087c11 */ /* 0x000fe200090f14ff */
[----:B------:R-:W1:Y:S01]  /*3d80*/  LDCU.64 UR4, c[0x0][0x390] ;  /* 0x00007200ff0477ac */ /* 0x000e620008000a00 */
[----:B------:R-:W-:-:S02]  /*3d90*/  IMAD.SHL.U32 R36, R250, 0x100, RZ ;  /* 0x00000100fa247824 */ /* 0x000fc400078e00ff */
[----:B------:R-:W-:Y:S01]  /*3da0*/  IMAD.SHL.U32 R39, R247, 0x100, RZ ;  /* 0x00000100f7277824 */ /* 0x000fe200078e00ff */
[----:B------:R-:W2:Y:S01]  /*3db0*/  LDCU.64 UR26, c[0x0][0x390] ;  /* 0x00007200ff1a77ac */ /* 0x000ea20008000a00 */
[----:B0-----:R-:W-:Y:S01]  /*3dc0*/  LEA.HI.X R6, R0, UR23, RZ, 0x2, P0 ;  /* 0x0000001700067c11 */ /* 0x001fe200080f14ff */
[C---:B------:R-:W-:Y:S01]  /*3dd0*/  IMAD.SHL.U32 R0, R38.reuse, 0x100, RZ ;  /* 0x0000010026007824 */ /* 0x040fe200078e00ff */
[----:B------:R-:W-:Y:S01]  /*3de0*/  LEA R196, P0, R38, UR24, 0xa ;  /* 0x0000001826c47c11 */ /* 0x000fe2000f8050ff */
[----:B------:R-:W0:Y:S03]  /*3df0*/  LDCU.64 UR22, c[0x0][0x390] ;  /* 0x00007200ff1677ac */ /* 0x000e260008000a00 */
[----:B------:R-:W-:Y:S01]  /*3e00*/  LEA.HI.X R7, R0, UR25, RZ, 0x2, P0 ;  /* 0x0000001900077c11 */ /* 0x000fe200080f14ff */
[----:B------:R-:W-:Y:S01]  /*3e10*/  IMAD.SHL.U32 R9, R249, 0x100, RZ ;  /* 0x00000100f9097824 */ /* 0x000fe200078e00ff */
[----:B------:R-:W-:Y:S01]  /*3e20*/  LEA.HI.X R0, R4, UR29, RZ, 0x2, P3 ;  /* 0x0000001d04007c11 */ /* 0x000fe200098f14ff */
[----:B------:R-:W-:Y:S01]  /*3e30*/  IMAD.SHL.U32 R4, R252, 0x100, RZ ;  /* 0x00000100fc047824 */ /* 0x000fe200078e00ff */
[----:B------:R-:W-:Y:S01]  /*3e40*/  LEA R66, P3, R250, UR32, 0xa ;  /* 0x00000020fa427c11 */ /* 0x000fe2000f8650ff */
[----:B------:R-:W-:Y:S01]  /*3e50*/  IMAD.SHL.U32 R47, R244, 0x100, RZ ;  /* 0x00000100f42f7824 */ /* 0x000fe200078e00ff */
[----:B------:R-:W-:Y:S01]  /*3e60*/  LEA R56, P0, R252, UR30, 0xa ;  /* 0x0000001efc387c11 */ /* 0x000fe2000f8050ff */
[----:B------:R-:W-:Y:S01]  /*3e70*/  IMAD.SHL.U32 R37, R248, 0x100, RZ ;  /* 0x00000100f8257824 */ /* 0x000fe200078e00ff */
[----:B------:R-:W-:Y:S01]  /*3e80*/  LEA.HI.X R36, R36, UR33, RZ, 0x2, P3 ;  /* 0x0000002124247c11 */ /* 0x000fe200098f14ff */
[----:B------:R-:W-:Y:S01]  /*3e90*/  IMAD.SHL.U32 R54, R241, 0x100, RZ ;  /* 0x00000100f1367824 */ /* 0x000fe200078e00ff */
[----:B------:R-:W-:Y:S01]  /*3ea0*/  LEA R60, P3, R247, UR38, 0xa ;  /* 0x00000026f73c7c11 */ /* 0x000fe2000f8650ff */
[----:B------:R-:W-:Y:S01]  /*3eb0*/  IMAD.SHL.U32 R41, R245, 0x100, RZ ;  /* 0x00000100f5297824 */ /* 0x000fe200078e00ff */
[----:B------:R-:W-:Y:S01]  /*3ec0*/  LEA.HI.X R4, R4, UR31, RZ, 0x2, P0 ;  /* 0x0000001f04047c11 */ /* 0x000fe200080f14ff */
[----:B------:R-:W3:Y:S01]  /*3ed0*/  LDCU.64 UR32, c[0x0][0x390] ;  /* 0x00007200ff2077ac */ /* 0x000ee20008000a00 */
[----:B------:R-:W-:-:S02]  /*3ee0*/  LEA.HI.X R39, R39, UR39, RZ, 0x2, P3 ;  /* 0x0000002727277c11 */ /* 0x000fc400098f14ff */
[----:B------:R-:W-:Y:S02]  /*3ef0*/  LEA R62, P0, R249, UR34, 0xa ;  /* 0x00000022f93e7c11 */ /* 0x000fe4000f8050ff */
[----:B------:R-:W-:Y:S01]  /*3f00*/  LEA R42, P2, R248, UR36, 0xa ;  /* 0x00000024f82a7c11 */ /* 0x000fe2000f8450ff */
[----:B------:R-:W-:Y:S01]  /*3f10*/  IMAD.SHL.U32 R43, R3, 0x100, RZ ;  /* 0x00000100032b7824 */ /* 0x000fe200078e00ff */
[----:B------:R-:W-:Y:S01]  /*3f20*/  LEA R244, P3, R244, UR42, 0xa ;  /* 0x0000002af4f47c11 */ /* 0x000fe2000f8650ff */
[----:B------:R-:W-:Y:S01]  /*3f30*/  IMAD.SHL.U32 R129, R237, 0x100, RZ ;  /* 0x00000100ed817824 */ /* 0x000fe200078e00ff */
[----:B------:R-:W-:Y:S01]  /*3f40*/  LEA.HI.X R9, R9, UR35, RZ, 0x2, P0 ;  /* 0x0000002309097c11 */ /* 0x000fe200080f14ff */
[----:B------:R-:W4:Y:S01]  /*3f50*/  LDCU.64 UR34, c[0x0][0x390] ;  /* 0x00007200ff2277ac */ /* 0x000f220008000a00 */
[----:B------:R-:W-:Y:S02]  /*3f60*/  LEA.HI.X R47, R47, UR43, RZ, 0x2, P3 ;  /* 0x0000002b2f2f7c11 */ /* 0x000fe400098f14ff */
[----:B-1----:R-:W-:Y:S01]  /*3f70*/  LEA R40, P3, R241, UR4, 0xa ;  /* 0x00000004f1287c11 */ /* 0x002fe2000f8650ff */
[----:B------:R-:W-:Y:S01]  /*3f80*/  IMAD.SHL.U32 R49, R236, 0x100, RZ ;  /* 0x00000100ec317824 */ /* 0x000fe200078e00ff */
[----:B------:R-:W-:Y:S01]  /*3f90*/  LEA.HI.X R37, R37, UR37, RZ, 0x2, P2 ;  /* 0x0000002525257c11 */ /* 0x000fe200090f14ff */
[----:B------:R-:W-:Y:S01]  /*3fa0*/  IMAD.SHL.U32 R38, R246, 0x100, RZ ;  /* 0x00000100f6267824 */ /* 0x000fe200078e00ff */
[----:B0-----:R-:W-:Y:S01]  /*3fb0*/  LEA R48, P2, R245, UR22, 0xa ;  /* 0x00000016f5307c11 */ /* 0x001fe2000f8450ff */
[----:B------:R-:W0:Y:S01]  /*3fc0*/  LDCU.64 UR24, c[0x0][0x390] ;  /* 0x00007200ff1877ac */ /* 0x000e220008000a00 */
[----:B------:R-:W-:Y:S01]  /*3fd0*/  LEA.HI.X R54, R54, UR5, RZ, 0x2, P3 ;  /* 0x0000000536367c11 */ /* 0x000fe200098f14ff */
[----:B------:R-:W1:Y:S01]  /*3fe0*/  LDCU.64 UR4, c[0x0][0x390] ;  /* 0x00007200ff0477ac */ /* 0x000e620008000a00 */
[----:B------:R-:W-:Y:S01]  /*3ff0*/  LEA.HI.X R41, R41, UR23, RZ, 0x2, P2 ;  /* 0x0000001729297c11 */ /* 0x000fe200090f14ff */
[----:B------:R-:W5:Y:S01]  /*4000*/  LDCU.64 UR22, c[0x0][0x390] ;  /* 0x00007200ff1677ac */ /* 0x000f620008000a00 */
[----:B----4-:R-:W-:-:S02]  /*4010*/  LEA R230, P4, R3, UR34, 0xa ;  /* 0x0000002203e67c11 */ /* 0x010fc4000f8850ff */
[----:B---3--:R-:W-:Y:S01]  /*4020*/  LEA R237, P3, R237, UR32, 0xa ;  /* 0x00000020eded7c11 */ /* 0x008fe2000f8650ff */
[----:B------:R-:W3:Y:S01]  /*4030*/  LDCU.64 UR30, c[0x0][0x390] ;  /* 0x00007200ff1e77ac */ /* 0x000ee20008000a00 */
[----:B------:R-:W-:Y:S02]  /*4040*/  LEA.HI.X R199, R43, UR35, RZ, 0x2, P4 ;  /* 0x000000232bc77c11 */ /* 0x000fe4000a0f14ff */
[----:B------:R-:W-:Y:S01]  /*4050*/  LEA.HI.X R129, R129, UR33, RZ, 0x2, P3 ;  /* 0x0000002181817c11 */ /* 0x000fe200098f14ff */
[----:B------:R-:W4:Y:S01]  /*4060*/  LDCU.64 UR28, c[0x0][0x390] ;  /* 0x00007200ff1c77ac */ /* 0x000f220008000a00 */
[----:B------:R-:W-:Y:S02]  /*4070*/  LEA R58, P0, R246, UR40, 0xa ;  /* 0x00000028f63a7c11 */ /* 0x000fe4000f8050ff */
[----:B-----5:R-:W-:-:S04]  /*4080*/  LEA R236, P3, R236, UR22, 0xa ;  /* 0x00000016ecec7c11 */ /* 0x020fc8000f8650ff */
[----:B------:R-:W-:Y:S01]  /*4090*/  LEA.HI.X R3, R49, UR23, RZ, 0x2, P3 ;  /* 0x0000001731037c11 */ /* 0x000fe200098f14ff */
[C---:B------:R-:W-:Y:S01]  /*40a0*/  IMAD.SHL.U32 R52, R242.reuse, 0x100, RZ ;  /* 0x00000100f2347824 */ /* 0x040fe200078e00ff */
[----:B--2---:R-:W-:Y:S01]  /*40b0*/  LEA R44, P2, R242, UR26, 0xa ;  /* 0x0000001af22c7c11 */ /* 0x004fe2000f8450ff */
[C---:B------:R-:W-:Y:S01]  /*40c0*/  IMAD.SHL.U32 R45, R243.reuse, 0x100, RZ ;  /* 0x00000100f32d7824 */ /* 0x040fe200078e00ff */
[----:B------:R-:W-:Y:S02]  /*40d0*/  LEA.HI.X R38, R38, UR41, RZ, 0x2, P0 ;  /* 0x0000002926267c11 */ /* 0x000fe400080f14ff */
[----:B------:R-:W-:Y:S01]  /*40e0*/  LEA.HI.X R52, R52, UR27, RZ, 0x2, P2 ;  /* 0x0000001b34347c11 */ /* 0x000fe200090f14ff */
[----:B------:R-:W2:Y:S01]  /*40f0*/  LDCU.64 UR26, c[0x0][0x390] ;  /* 0x00007200ff1a77ac */ /* 0x000ea20008000a00 */
[----:B0-----:R-:W-:Y:S01]  /*4100*/  LEA R46, P0, R243, UR24, 0xa ;  /* 0x00000018f32e7c11 */ /* 0x001fe2000f8050ff */
[C---:B------:R-:W-:Y:S01]  /*4110*/  IMAD.SHL.U32 R55, R238.reuse, 0x100, RZ ;  /* 0x00000100ee377824 */ /* 0x040fe200078e00ff */
[----:B---3--:R-:W-:Y:S01]  /*4120*/  LEA R238, P2, R238, UR30, 0xa ;  /* 0x0000001eeeee7c11 */ /* 0x008fe2000f8450ff */
[----:B------:R-:W-:Y:S01]  /*4130*/  IMAD.SHL.U32 R53, R239, 0x100, RZ ;  /* 0x00000100ef357824 */ /* 0x000fe200078e00ff */
[----:B------:R-:W-:Y:S01]  /*4140*/  LEA.HI.X R45, R45, UR25, RZ, 0x2, P0 ;  /* 0x000000192d2d7c11 */ /* 0x000fe200080f14ff */
[----:B------:R-:W0:Y:S01]  /*4150*/  LDCU.64 UR24, c[0x0][0x390] ;  /* 0x00007200ff1877ac */ /* 0x000e220008000a00 */
[----:B----4-:R-:W-:-:S02]  /*4160*/  LEA R239, P0, R239, UR28, 0xa ;  /* 0x0000001cefef7c11 */ /* 0x010fc4000f8050ff */
[----:B------:R-:W-:Y:S02]  /*4170*/  LEA.HI.X R55, R55, UR31, RZ, 0x2, P2 ;  /* 0x0000001f37377c11 */ /* 0x000fe400090f14ff */
[C---:B------:R-:W-:Y:S02]  /*4180*/  IADD3 R196, P5, PT, R240.reuse, R196, RZ ;  /* 0x000000c4f0c47210 */ /* 0x040fe40007fbe0ff */
[----:B------:R-:W-:Y:S02]  /*4190*/  LEA.HI.X R53, R53, UR29, RZ, 0x2, P0 ;  /* 0x0000001d35357c11 */ /* 0x000fe400080f14ff */
[C---:B------:R-:W-:Y:S01]  /*41a0*/  IADD3 R160, P6, PT, R240.reuse, R160, RZ ;  /* 0x000000a0f0a07210 */ /* 0x040fe20007fde0ff */
[----:B------:R-:W-:Y:S01]  /*41b0*/  IMAD.X R197, RZ, RZ, R7, P5 ;  /* 0x000000ffffc57224 */ /* 0x000fe200028e0607 */
[----:B------:R-:W-:-:S03]  /*41c0*/  IADD3 R96, P5, PT, R240, R96, RZ ;  /* 0x00000060f0607210 */ /* 0x000fc60007fbe0ff */
[----:B------:R-:W-:Y:S01]  /*41d0*/  IMAD.X R161, RZ, RZ, R0, P6 ;  /* 0x000000ffffa17224 */ /* 0x000fe200030e0600 */
[C---:B------:R-:W-:Y:S01]  /*41e0*/  IADD3 R62, P6, PT, R240.reuse, R62, RZ ;  /* 0x0000003ef03e7210 */ /* 0x040fe20007fde0ff */
[----:B------:R-:W-:Y:S01]  /*41f0*/  IMAD.X R97, RZ, RZ, R8, P5 ;  /* 0x000000ffff617224 */ /* 0x000fe200028e0608 */
[----:B------:R-:W-:Y:S02]  /*4200*/  IADD3 R60, P5, PT, R240, R60, RZ ;  /* 0x0000003cf03c7210 */ /* 0x000fe40007fbe0ff */
[----:B-1----:R-:W-:-:S04]  /*4210*/  LEA R248, P4, R57, UR4, 0x2 ;  /* 0x0000000439f87c11 */ /* 0x002fc8000f8810ff */
[----:B------:R-:W-:Y:S02]  /*4220*/  LEA.HI.X R249, R57, UR5, RZ, 0x2, P4 ;  /* 0x0000000539f97c11 */ /* 0x000fe4000a0f14ff */
[----:B------:R-:W-:Y:S01]  /*4230*/  LEA R246, P3, R59, UR20, 0x2 ;  /* 0x000000143bf67c11 */ /* 0x000fe2000f8610ff */
[----:B------:R-:W1:Y:S01]  /*4240*/  S2R R57, SR_TID.X ;  /* 0x0000000000397919 */ /* 0x000e620000002100 */
[----:B------:R-:W-:Y:S01]  /*4250*/  LEA R250, P2, R65, UR10, 0x2 ;  /* 0x0000000a41fa7c11 */ /* 0x000fe2000f8410ff */
[----:B------:R-:W3:Y:S01]  /*4260*/  LDCU.64 UR4, c[0x0][0x390] ;  /* 0x00007200ff0477ac */ /* 0x000ee20008000a00 */
[----:B------:R-:W-:Y:S02]  /*4270*/  LEA.HI.X R252, R59, UR21, RZ, 0x2, P3 ;  /* 0x000000153bfc7c11 */ /* 0x000fe400098f14ff */
[----:B------:R-:W4:Y:S01]  /*4280*/  S2R R59, SR_TID.X ;  /* 0x00000000003b7919 */ /* 0x000f220000002100 */
[C---:B------:R-:W-:Y:S02]  /*4290*/  IADD3 R64, P4, PT, R240.reuse, R64, RZ ;  /* 0x00000040f0407210 */ /* 0x040fe40007f9e0ff */
[----:B------:R-:W-:-:S02]  /*42a0*/  IADD3 R192, P3, PT, R240, R192, RZ ;  /* 0x000000c0f0c07210 */ /* 0x000fc40007f7e0ff */
[----:B------:R-:W-:Y:S02]  /*42b0*/  LEA R128, P0, R67, UR6, 0x2 ;  /* 0x0000000643807c11 */ /* 0x000fe4000f8010ff */
[----:B------:R-:W-:Y:S01]  /*42c0*/  LEA.HI.X R229, R65, UR11, RZ, 0x2, P2 ;  /* 0x0000000b41e57c11 */ /* 0x000fe200090f14ff */
[----:B------:R-:W-:Y:S01]  /*42d0*/  IMAD.X R65, RZ, RZ, R6, P4 ;  /* 0x000000ffff417224 */ /* 0x000fe200020e0606 */
[----:B------:R-:W-:Y:S01]  /*42e0*/  LEA R245, P2, R61, UR18, 0x2 ;  /* 0x000000123df57c11 */ /* 0x000fe2000f8410ff */
[----:B------:R-:W-:Y:S01]  /*42f0*/  IMAD.X R193, RZ, RZ, R5, P3 ;  /* 0x000000ffffc17224 */ /* 0x000fe200018e0605 */
[C---:B------:R-:W-:Y:S02]  /*4300*/  IADD3 R56, P4, PT, R240.reuse, R56, RZ ;  /* 0x00000038f0387210 */ /* 0x040fe40007f9e0ff */
[----:B------:R-:W-:Y:S02]  /*4310*/  LEA.HI.X R228, R67, UR7, RZ, 0x2, P0 ;  /* 0x0000000743e47c11 */ /* 0x000fe400080f14ff */
[----:B------:R-:W-:-:S02]  /*4320*/  IADD3 R66, P3, PT, R240, R66, RZ ;  /* 0x00000042f0427210 */ /* 0x000fc40007f7e0ff */
[----:B-1----:R-:W-:-:S04]  /*4330*/  SHF.R.U32.HI R57, RZ, 0x5, R57 ;  /* 0x00000005ff397819 */ /* 0x002fc80000011639 */
[----:B------:R-:W-:Y:S02]  /*4340*/  SGXT.U32 R57, R57, 0x2 ;  /* 0x000000023939781a */ /* 0x000fe40000000000 */
[----:B----4-:R-:W-:Y:S02]  /*4350*/  SHF.R.U32.HI R59, RZ, 0x5, R59 ;  /* 0x00000005ff3b7819 */ /* 0x010fe4000001163b */
[----:B------:R-:W-:Y:S02]  /*4360*/  LOP3.LUT R57, R57, 0x78, RZ, 0xfc, !PT ;  /* 0x0000007839397812 */ /* 0x000fe400078efcff */
[----:B------:R-:W-:Y:S02]  /*4370*/  LEA R242, P0, R63, UR12, 0x2 ;  /* 0x0000000c3ff27c11 */ /* 0x000fe4000f8010ff */
[----:B------:R-:W-:Y:S02]  /*4380*/  LEA.HI.X R247, R61, UR19, RZ, 0x2, P2 ;  /* 0x000000133df77c11 */ /* 0x000fe400090f14ff */
[----:B------:R-:W-:-:S02]  /*4390*/  SGXT.U32 R59, R59, 0x2 ;  /* 0x000000023b3b781a */ /* 0x000fc40000000000 */
[----:B--2---:R-:W-:Y:S01]  /*43a0*/  LEA R231, P2, R57, UR26, 0xa ;  /* 0x0000001a39e77c11 */ /* 0x004fe2000f8450ff */
[----:B------:R-:W-:Y:S01]  /*43b0*/  IMAD.X R57, RZ, RZ, R4, P4 ;  /* 0x000000ffff397224 */ /* 0x000fe200020e0604 */
[C---:B------:R-:W-:Y:S01]  /*43c0*/  IADD3 R42, P4, PT, R240.reuse, R42, RZ ;  /* 0x0000002af02a7210 */ /* 0x040fe20007f9e0ff */
[----:B------:R-:W-:Y:S01]  /*43d0*/  IMAD.X R67, RZ, RZ, R36, P3 ;  /* 0x000000ffff437224 */ /* 0x000fe200018e0624 */
[----:B------:R-:W-:Y:S01]  /*43e0*/  LEA.HI.X R241, R63, UR13, RZ, 0x2, P0 ;  /* 0x0000000d3ff17c11 */ /* 0x000fe200080f14ff */
[----:B------:R-:W-:Y:S01]  /*43f0*/  IMAD.X R63, RZ, RZ, R9, P6 ;  /* 0x000000ffff3f7224 */ /* 0x000fe200030e0609 */
[----:B------:R-:W-:Y:S02]  /*4400*/  LOP3.LUT R59, R59, 0x74, RZ, 0xfc, !PT ;  /* 0x000000743b3b7812 */ /* 0x000fe400078efcff */
[C---:B------:R-:W-:Y:S02]  /*4410*/  IADD3 R58, P3, PT, R240.reuse, R58, RZ ;  /* 0x0000003af03a7210 */ /* 0x040fe40007f7e0ff */
[C---:B------:R-:W-:Y:S01]  /*4420*/  IADD3 R48, P6, PT, R240.reuse, R48, RZ ;  /* 0x00000030f0307210 */ /* 0x040fe20007fde0ff */
[----:B------:R-:W-:Y:S01]  /*4430*/  IMAD.X R43, RZ, RZ, R37, P4 ;  /* 0x000000ffff2b7224 */ /* 0x000fe200020e0625 */
[----:B0-----:R-:W-:Y:S01]  /*4440*/  LEA R198, P0, R59, UR24, 0xa ;  /* 0x000000183bc67c11 */ /* 0x001fe2000f8050ff */
[----:B------:R-:W-:Y:S01]  /*4450*/  IMAD.X R61, RZ, RZ, R39, P5 ;  /* 0x000000ffff3d7224 */ /* 0x000fe200028e0627 */
[C---:B------:R-:W-:Y:S01]  /*4460*/  IADD3 R8, P4, PT, R240.reuse, R244, RZ ;  /* 0x000000f4f0087210 */ /* 0x040fe20007f9e0ff */
[----:B------:R-:W-:Y:S01]  /*4470*/  IMAD.X R59, RZ, RZ, R38, P3 ;  /* 0x000000ffff3b7224 */ /* 0x000fe200018e0626 */
[C---:B------:R-:W-:Y:S01]  /*4480*/  IADD3 R46, P5, PT, R240.reuse, R46, RZ ;  /* 0x0000002ef02e7210 */ /* 0x040fe20007fbe0ff */
[----:B------:R-:W-:Y:S01]  /*4490*/  IMAD.X R49, RZ, RZ, R41, P6 ;  /* 0x000000ffff317224 */ /* 0x000fe200030e0629 */
[----:B------:R-:W-:-:S02]  /*44a0*/  IADD3 R44, P3, PT, R240, R44, RZ ;  /* 0x0000002cf02c7210 */ /* 0x000fc40007f7e0ff */
[C---:B------:R-:W-:Y:S01]  /*44b0*/  IADD3 R40, P6, PT, R240.reuse, R40, RZ ;  /* 0x00000028f0287210 */ /* 0x040fe20007fde0ff */
[----:B------:R-:W-:Y:S02]  /*44c0*/  IMAD.X R9, RZ, RZ, R47, P4 ;  /* 0x000000ffff097224 */ /* 0x000fe400020e062f */
[----:B------:R-:W-:Y:S01]  /*44d0*/  IMAD.X R47, RZ, RZ, R45, P5 ;  /* 0x000000ffff2f7224 */ /* 0x000fe200028e062d */
[C---:B------:R-:W-:Y:S01]  /*44e0*/  IADD3 R4, P4, PT, R240.reuse, R239, RZ ;  /* 0x000000eff0047210 */ /* 0x040fe20007f9e0ff */
        /* <DEDUP_REMOVED lines=9> */
[----:B------:R-:W-:Y:S01]  /*4580*/  IADD3 R244, P6, PT, R240, R245, RZ ;  /* 0x000000f5f0f47210 */ /* 0x000fe20007fde0ff */
[----:B------:R-:W-:-:S02]  /*4590*/  IMAD.X R129, RZ, RZ, R228, P4 ;  /* 0x000000ffff817224 */ /* 0x000fc400020e06e4 */
[----:B------:R-:W-:Y:S01]  /*45a0*/  IMAD.X R243, RZ, RZ, R241, P3 ;  /* 0x000000fffff37224 */ /* 0x000fe200018e06f1 */
[C---:B------:R-:W-:Y:S01]  /*45b0*/  IADD3 R228, P3, PT, R240.reuse, R230, RZ ;  /* 0x000000e6f0e47210 */ /* 0x040fe20007f7e0ff */
[----:B------:R-:W-:Y:S01]  /*45c0*/  IMAD.X R245, RZ, RZ, R247, P6 ;  /* 0x000000fffff57224 */ /* 0x000fe200030e06f7 */
[----:B------:R-:W2:Y:S01]  /*45d0*/  LDL.LU R230, [R1+0x98] ;  /* 0x0000980001e67983 */ /* 0x000ea20000300800 */
[----:B------:R-:W-:-:S03]  /*45e0*/  IADD3 R236, P6, PT, R240, R198, RZ ;  /* 0x000000c6f0ec7210 */ /* 0x000fc60007fde0ff */
[----:B------:R-:W4:Y:S01]  /*45f0*/  LDL.LU R198, [R1+0x94] ;  /* 0x0000940001c67983 */ /* 0x000f220000300800 */
[----:B------:R-:W0:Y:S01]  /*4600*/  S2R R0, SR_TID.X ;  /* 0x0000000000007919 */ /* 0x000e220000002100 */
[----:B------:R-:W-:-:S05]  /*4610*/  IADD3 R38, P5, PT, R240, R238, RZ ;  /* 0x000000eef0267210 */ /* 0x000fca0007fbe0ff */
[----:B------:R-:W-:Y:S01]  /*4620*/  IMAD.X R39, RZ, RZ, R55, P5 ;  /* 0x000000ffff277224 */ /* 0x000fe200028e0637 */
[C---:B------:R-:W-:Y:S01]  /*4630*/  IADD3 R250, P5, PT, R240.reuse, R250, RZ ;  /* 0x000000faf0fa7210 */ /* 0x040fe20007fbe0ff */
[----:B------:R-:W1:Y:S01]  /*4640*/  LDSM.16.M88.4 R52, [R2+0x100] ;  /* 0x000100000234783b */ /* 0x000e620000000200 */
[----:B------:R-:W-:-:S03]  /*4650*/  IADD3 R246, P4, PT, R240, R246, RZ ;  /* 0x000000f6f0f67210 */ /* 0x000fc60007f9e0ff */
[----:B------:R-:W-:Y:S01]  /*4660*/  IMAD.X R251, RZ, RZ, R229, P5 ;  /* 0x000000fffffb7224 */ /* 0x000fe200028e06e5 */
[C---:B------:R-:W-:Y:S01]  /*4670*/  IADD3 R248, P5, PT, R240.reuse, R248, RZ ;  /* 0x000000f8f0f87210 */ /* 0x040fe20007fbe0ff */
[----:B------:R-:W-:Y:S02]  /*4680*/  IMAD.X R247, RZ, RZ, R252, P4 ;  /* 0x000000fffff77224 */ /* 0x000fe400020e06fc */
[----:B------:R-:W-:Y:S02]  /*4690*/  IMAD.X R229, RZ, RZ, R199, P3 ;  /* 0x000000ffffe57224 */ /* 0x000fe400018e06c7 */
[----:B------:R-:W-:Y:S01]  /*46a0*/  IMAD.X R249, RZ, RZ, R249, P5 ;  /* 0x000000fffff97224 */ /* 0x000fe200028e06f9 */
[----:B------:R-:W-:Y:S02]  /*46b0*/  IADD3 R238, P5, PT, R240, R231, RZ ;  /* 0x000000e7f0ee7210 */ /* 0x000fe40007fbe0ff */
[----:B------:R-:W5:Y:S04]  /*46c0*/  LDL.LU R231, [R1+0x90] ;  /* 0x0000900001e77983 */ /* 0x000f680000300800 */
[----:B------:R-:W5:Y:S04]  /*46d0*/  LDL.LU R199, [R1+0x8c] ;  /* 0x00008c0001c77983 */ /* 0x000f680000300800 */
[----:B------:R-:W5:Y:S01]  /*46e0*/  LDL.LU R239, [R1+0x4] ;  /* 0x0000040001ef7983 */ /* 0x000f620000300800 */
[----:B0-----:R-:W-:-:S03]  /*46f0*/  SHF.R.U32.HI R0, RZ, 0x5, R0 ;  /* 0x00000005ff007819 */ /* 0x001fc60000011600 */
[----:B------:R-:W5:Y:S01]  /*4700*/  LDL.LU R237, [R1+0x8] ;  /* 0x0000080001ed7983 */ /* 0x000f620000300800 */
[----:B------:R-:W-:-:S04]  /*4710*/  SGXT.U32 R0, R0, 0x2 ;  /* 0x000000020000781a */ /* 0x000fc80000000000 */
[----:B------:R-:W-:-:S04]  /*4720*/  LOP3.LUT R0, R0, 0x7c, RZ, 0xfc, !PT ;  /* 0x0000007c00007812 */ /* 0x000fc800078efcff */
[----:B---3--:R-:W-:Y:S02]  /*4730*/  LEA R241, P4, R0, UR4, 0xa ;  /* 0x0000000400f17c11 */ /* 0x008fe4000f8850ff */
[----:B------:R-:W3:Y:S02]  /*4740*/  LDL.LU R0, [R1+0xc] ;  /* 0x00000c0001007983 */ /* 0x000ee40000300800 */
[----:B------:R-:W-:Y:S02]  /*4750*/  IADD3 R240, P3, PT, R240, R241, RZ ;  /* 0x000000f1f0f07210 */ /* 0x000fe40007f7e0ff */
[----:B------:R-:W3:Y:S04]  /*4760*/  LDL.LU R252, [R1+0x64] ;  /* 0x0000640001fc7983 */ /* 0x000ee80000300800 */
[----:B------:R-:W3:Y:S04]  /*4770*/  LDL.LU R3, [R1+0x68] ;  /* 0x0000680001037983 */ /* 0x000ee80000300800 */
[----:B------:R-:W3:Y:S04]  /*4780*/  LDL.LU R241, [R1+0x60] ;  /* 0x0000600001f17983 */ /* 0x000ee80000300800 */
[----:B----4-:R0:W-:Y:S04]  /*4790*/  STG.E desc[UR16][R128.64], R198 ;  /* 0x000000c680007986 */ /* 0x0101e8000c101910 */
[----:B0-----:R-:W4:Y:S04]  /*47a0*/  LDL.LU R198, [R1] ;  /* 0x0000000001c67983 */ /* 0x001f280000300800 */
[----:B--2---:R-:W-:Y:S04]  /*47b0*/  STG.E desc[UR16][R128.64+0x80], R230 ;  /* 0x000080e680007986 */ /* 0x004fe8000c101910 */
[----:B------:R-:W-:Y:S04]  /*47c0*/  STG.E desc[UR16][R128.64+0x100], R162 ;  /* 0x000100a280007986 */ /* 0x000fe8000c101910 */
[----:B------:R-:W-:Y:S04]  /*47d0*/  STG.E desc[UR16][R128.64+0x180], R194 ;  /* 0x000180c280007986 */ /* 0x000fe8000c101910 */
[----:B------:R-:W-:Y:S04]  /*47e0*/  STG.E desc[UR16][R128.64+0x200], R98 ;  /* 0x0002006280007986 */ /* 0x000fe8000c101910 */
[----:B------:R-:W-:Y:S04]  /*47f0*/  STG.E desc[UR16][R128.64+0x280], R130 ;  /* 0x0002808280007986 */ /* 0x000fe8000c101910 */
[----:B------:R-:W-:Y:S04]  /*4800*/  STG.E desc[UR16][R128.64+0x300], R10 ;  /* 0x0003000a80007986 */ /* 0x000fe8000c101910 */
[----:B------:R-:W-:Y:S04]  /*4810*/  STG.E desc[UR16][R128.64+0x380], R50 ;  /* 0x0003803280007986 */ /* 0x000fe8000c101910 */
[----:B-----5:R-:W-:Y:S04]  /*4820*/  STG.E desc[UR16][R250.64], R199 ;  /* 0x000000c7fa007986 */ /* 0x020fe8000c101910 */
[----:B------:R-:W-:Y:S04]  /*4830*/  STG.E desc[UR16][R250.64+0x80], R231 ;  /* 0x000080e7fa007986 */ /* 0x000fe8000c101910 */
        /* <DEDUP_REMOVED lines=12> */
[----:B-1----:R-:W-:Y:S04]  /*4900*/  STG.E desc[UR16][R242.64+0x380], R52 ;  /* 0x00038034f2007986 */ /* 0x002fe8000c101910 */
[----:B------:R-:W0:Y:S04]  /*4910*/  LDSM.16.M88.4 R128, [R2+0x200] ;  /* 0x000200000280783b */ /* 0x000e280000000200 */
[----:B----4-:R-:W-:Y:S04]  /*4920*/  STG.E desc[UR16][R242.64], R198 ;  /* 0x000000c6f2007986 */ /* 0x010fe8000c101910 */
        /* <DEDUP_REMOVED lines=16> */
[----:B---3--:R1:W-:Y:S04]  /*4a30*/  STG.E desc[UR16][R248.64], R0 ;  /* 0x00000000f8007986 */ /* 0x0083e8000c101910 */
[----:B-1----:R-:W2:Y:S04]  /*4a40*/  LDL.LU R0, [R1+0x6c] ;  /* 0x00006c0001007983 */ /* 0x002ea80000300800 */
        /* <DEDUP_REMOVED lines=14> */
[----:B0-----:R-:W-:Y:S04]  /*4b30*/  STG.E desc[UR16][R64.64+0x380], R128 ;  /* 0x0003808040007986 */ /* 0x001fe8000c101910 */
[----:B------:R-:W3:Y:S04]  /*4b40*/  LDL.LU R198, [R1+0x50] ;  /* 0x0000500001c67983 */ /* 0x000ee80000300800 */
        /* <DEDUP_REMOVED lines=8> */
[----:B------:R-:W4:Y:S04]  /*4bd0*/  LDL.LU R239, [R1+0x54] ;  /* 0x0000540001ef7983 */ /* 0x000f280000300800 */
        /* <DEDUP_REMOVED lines=8> */
[----:B------:R-:W5:Y:S04]  /*4c60*/  LDL.LU R237, [R1+0x58] ;  /* 0x0000580001ed7983 */ /* 0x000f680000300800 */
[----:B------:R-:W0:Y:S04]  /*4c70*/  LDSM.16.M88.4 R52, [R2+0x300] ;  /* 0x000300000234783b */ /* 0x000e280000000200 */
[----:B------:R-:W1:Y:S04]  /*4c80*/  LDSM.16.M88.4 R92, [R2+0x400] ;  /* 0x00040000025c783b */ /* 0x000e680000000200 */
[----:B--2---:R2:W-:Y:S04]  /*4c90*/  STG.E desc[UR16][R160.64], R0 ;  /* 0x00000000a0007986 */ /* 0x0045e8000c101910 */
[----:B--2---:R-:W2:Y:S04]  /*4ca0*/  LDL.LU R0, [R1+0x5c] ;  /* 0x00005c0001007983 */ /* 0x004ea80000300800 */
        /* <DEDUP_REMOVED lines=12> */
[----:B---3--:R-:W-:Y:S04]  /*4d70*/  STG.E desc[UR16][R56.64], R198 ;  /* 0x000000c638007986 */ /* 0x008fe8000c101910 */
        /* <DEDUP_REMOVED lines=8> */
[----:B----4-:R-:W-:Y:S04]  /*4e00*/  STG.E desc[UR16][R96.64], R239 ;  /* 0x000000ef60007986 */ /* 0x010fe8000c101910 */
        /* <DEDUP_REMOVED lines=11> */
[----:B------:R-:W5:Y:S04]  /*4ec0*/  LDL.LU R3, [R1+0x48] ;  /* 0x0000480001037983 */ /* 0x000f680000300800 */
[----:B------:R-:W0:Y:S04]  /*4ed0*/  LDSM.16.M88.4 R32, [R2+0x500] ;  /* 0x000500000220783b */ /* 0x000e280000000200 */
        /* <DEDUP_REMOVED lines=16> */
[----:B-1----:R-:W-:Y:S04]  /*4fe0*/  STG.E desc[UR16][R42.64+0x380], R92 ;  /* 0x0003805c2a007986 */ /* 0x002fe8000c101910 */
        /* <DEDUP_REMOVED lines=19> */
[----:B------:R-:W1:Y:S04]  /*5120*/  LDSM.16.M88.4 R28, [R2+0x600] ;  /* 0x00060000021c783b */ /* 0x000e680000000200 */
[----:B--2---:R2:W-:Y:S04]  /*5130*/  STG.E desc[UR16][R48.64], R0 ;  /* 0x0000000030007986 */ /* 0x0045e8000c101910 */
[----:B--2---:R-:W2:Y:S04]  /*5140*/  LDL.LU R0, [R1+0x3c] ;  /* 0x00003c0001007983 */ /* 0x004ea80000300800 */
[----:B------:R-:W2:Y:S04]  /*5150*/  LDL.LU R241, [R1+0x20] ;  /* 0x0000200001f17983 */ /* 0x000ea80000300800 */
[----:B------:R-:W2:Y:S04]  /*5160*/  LDL.LU R252, [R1+0x24] ;  /* 0x0000240001fc7983 */ /* 0x000ea80000300800 */
[----:B------:R-:W2:Y:S04]  /*5170*/  LDL.LU R3, [R1+0x28] ;  /* 0x0000280001037983 */ /* 0x000ea80000300800 */
        /* <DEDUP_REMOVED lines=11> */
[----:B------:R-:W-:Y:S04]  /*5230*/  STG.E desc[UR16][R8.64+0x200], R76 ;  /* 0x0002004c08007986 */ /* 0x000fe8000c101910 */
[----:B------:R-:W-:Y:S04]  /*5240*/  STG.E desc[UR16][R8.64+0x280], R100 ;  /* 0x0002806408007986 */ /* 0x000fe8000c101910 */
[----:B------:R-:W-:Y:S04]  /*5250*/  STG.E desc[UR16][R8.64+0x300], R20 ;  /* 0x0003001408007986 */ /* 0x000fe8000c101910 */
[----:B0-----:R-:W-:Y:S04]  /*5260*/  STG.E desc[UR16][R8.64+0x380], R32 ;  /* 0x0003802008007986 */ /* 0x001fe8000c101910 */
[----:B------:R-:W-:Y:S04]  /*5270*/  STG.E desc[UR16][R46.64+0x80], R209 ;  /* 0x000080d12e007986 */ /* 0x000fe8000c101910 */
[----:B------:R-:W-:Y:S04]  /*5280*/  STG.E desc[UR16][R46.64+0x100], R141 ;  /* 0x0001008d2e007986 */ /* 0x000fe8000c101910 */
[----:B------:R-:W-:Y:S04]  /*5290*/  STG.E desc[UR16][R46.64+0x180], R173 ;  /* 0x000180ad2e007986 */ /* 0x000fe8000c101910 */
        /* <DEDUP_REMOVED lines=20> */
[----:B------:R-:W0:Y:S04]  /*53e0*/  LDSM.16.M88.4 R8, [R2+0x700] ;  /* 0x000700000208783b */ /* 0x000e280000000200 */
[----:B--2---:R2:W-:Y:S04]  /*53f0*/  STG.E desc[UR16][R40.64], R0 ;  /* 0x0000000028007986 */ /* 0x0045e8000c101910 */
[----:B--2---:R-:W2:Y:S04]  /*5400*/  LDL.LU R0, [R1+0x2c] ;  /* 0x00002c0001007983 */ /* 0x004ea80000300800 */
[----:B------:R-:W3:Y:S04]  /*5410*/  LDL.LU R237, [R1+0x10] ;  /* 0x0000100001ed7983 */ /* 0x000ee80000300800 */
        /* <DEDUP_REMOVED lines=9> */
[----:B------:R1:W-:Y:S04]  /*54b0*/  STG.E desc[UR16][R38.64], R252 ;  /* 0x000000fc26007986 */ /* 0x0003e8000c101910 */
[----:B------:R-:W-:Y:S04]  /*54c0*/  STG.E desc[UR16][R38.64+0x80], R205 ;  /* 0x000080cd26007986 */ /* 0x000fe8000c101910 */
[----:B------:R-:W-:Y:S04]  /*54d0*/  STG.E desc[UR16][R38.64+0x100], R137 ;  /* 0x0001008926007986 */ /* 0x000fe8000c101910 */
[----:B------:R-:W-:Y:S04]  /*54e0*/  STG.E desc[UR16][R38.64+0x180], R169 ;  /* 0x000180a926007986 */ /* 0x000fe8000c101910 */
[----:B------:R-:W-:Y:S04]  /*54f0*/  STG.E desc[UR16][R38.64+0x200], R73 ;  /* 0x0002004926007986 */ /* 0x000fe8000c101910 */
[----:B------:R-:W-:Y:S04]  /*5500*/  STG.E desc[UR16][R38.64+0x280], R113 ;  /* 0x0002807126007986 */ /* 0x000fe8000c101910 */
[----:B------:R-:W-:Y:S04]  /*5510*/  STG.E desc[UR16][R38.64+0x300], R17 ;  /* 0x0003001126007986 */ /* 0x000fe8000c101910 */
[----:B------:R-:W-:Y:S04]  /*5520*/  STG.E desc[UR16][R38.64+0x380], R29 ;  /* 0x0003801d26007986 */ /* 0x000fe8000c101910 */
[----:B------:R5:W-:Y:S04]  /*5530*/  STG.E desc[UR16][R36.64], R3 ;  /* 0x0000000324007986 */ /* 0x000be8000c101910 */
[----:B-1----:R-:W4:Y:S04]  /*5540*/  LDL.LU R252, [R1+0x18] ;  /* 0x0000180001fc7983 */ /* 0x002f280000300800 */
[----:B-----5:R-:W5:Y:S04]  /*5550*/  LDL.LU R3, [R1+0x1c] ;  /* 0x00001c0001037983 */ /* 0x020f680000300800 */
        /* <DEDUP_REMOVED lines=13> */
[----:B------:R-:W-:Y:S01]  /*5630*/  STG.E desc[UR16][R6.64+0x380], R31 ;  /* 0x0003801f06007986 */ /* 0x000fe2000c101910 */
[----:B------:R-:W1:Y:S02]  /*5640*/  S2R R241, SR_TID.X ;  /* 0x0000000000f17919 */ /* 0x000e640000002100 */
[----:B-1----:R-:W-:-:S04]  /*5650*/  SHF.R.U32.HI R241, RZ, 0x5, R241 ;  /* 0x00000005fff17819 */ /* 0x002fc800000116f1 */
[----:B------:R-:W-:-:S04]  /*5660*/  SGXT.U32 R241, R241, 0x2 ;  /* 0x00000002f1f1781a */ /* 0x000fc80000000000 */
[----:B------:R-:W-:Y:S01]  /*5670*/  LOP3.LUT R241, R241, 0x78, RZ, 0xfc, !PT ;  /* 0x00000078f1f17812 */ /* 0x000fe200078efcff */
[----:B--2---:R1:W-:Y:S02]  /*5680*/  STG.E desc[UR16][R6.64], R0 ;  /* 0x0000000006007986 */ /* 0x0043e4000c101910 */
[----:B-1----:R-:W1:Y:S02]  /*5690*/  S2R R0, SR_TID.X ;  /* 0x0000000000007919 */ /* 0x002e640000002100 */
[----:B---3--:R2:W-:Y:S01]  /*56a0*/  STG.E desc[UR16][R228.64], R237 ;  /* 0x000000ede4007986 */ /* 0x0085e2000c101910 */
[----:B-1----:R-:W-:-:S04]  /*56b0*/  SHF.R.U32.HI R0, RZ, 0x5, R0 ;  /* 0x00000005ff007819 */ /* 0x002fc80000011600 */
[----:B------:R-:W-:-:S04]  /*56c0*/  SGXT.U32 R0, R0, 0x2 ;  /* 0x000000020000781a */ /* 0x000fc80000000000 */
[----:B------:R-:W-:-:S05]  /*56d0*/  LOP3.LUT R0, R0, 0x74, RZ, 0xfc, !PT ;  /* 0x0000007400007812 */ /* 0x000fca00078efcff */
[----:B------:R-:W-:-:S05]  /*56e0*/  IMAD.SHL.U32 R0, R0, 0x100, RZ ;  /* 0x0000010000007824 */ /* 0x000fca00078e00ff */
[----:B------:R-:W-:Y:S01]  /*56f0*/  LEA.HI.X R0, R0, UR25, RZ, 0x2, P0 ;  /* 0x0000001900007c11 */ /* 0x000fe200080f14ff */
[----:B------:R-:W-:Y:S04]  /*5700*/  STG.E desc[UR16][R228.64+0x80], R200 ;  /* 0x000080c8e4007986 */ /* 0x000fe8000c101910 */
[----:B--2---:R-:W-:Y:S01]  /*5710*/  IMAD.X R237, RZ, RZ, R0, P6 ;  /* 0x000000ffffed7224 */ /* 0x004fe200030e0600 */
[----:B------:R-:W-:Y:S04]  /*5720*/  STG.E desc[UR16][R228.64+0x100], R132 ;  /* 0x00010084e4007986 */ /* 0x000fe8000c101910 */
[----:B------:R-:W-:Y:S04]  /*5730*/  STG.E desc[UR16][R228.64+0x180], R164 ;  /* 0x000180a4e4007986 */ /* 0x000fe8000c101910 */
[----:B------:R-:W-:Y:S04]  /*5740*/  STG.E desc[UR16][R228.64+0x200], R68 ;  /* 0x00020044e4007986 */ /* 0x000fe8000c101910 */
[----:B------:R-:W-:Y:S04]  /*5750*/  STG.E desc[UR16][R228.64+0x280], R104 ;  /* 0x00028068e4007986 */ /* 0x000fe8000c101910 */
[----:B------:R-:W-:Y:S04]  /*5760*/  STG.E desc[UR16][R228.64+0x300], R12 ;  /* 0x0003000ce4007986 */ /* 0x000fe8000c101910 */
[----:B0-----:R-:W-:Y:S04]  /*5770*/  STG.E desc[UR16][R228.64+0x380], R8 ;  /* 0x00038008e4007986 */ /* 0x001fe8000c101910 */
[----:B----4-:R0:W-:Y:S02]  /*5780*/  STG.E desc[UR16][R236.64], R239 ;  /* 0x000000efec007986 */ /* 0x0101e4000c101910 */
[----:B0-----:R-:W0:Y:S01]  /*5790*/  S2R R239, SR_TID.X ;  /* 0x0000000000ef7919 */ /* 0x001e220000002100 */
[----:B------:R-:W-:-:S05]  /*57a0*/  IMAD.SHL.U32 R0, R241, 0x100, RZ ;  /* 0x00000100f1007824 */ /* 0x000fca00078e00ff */
[----:B------:R-:W-:Y:S02]  /*57b0*/  LEA.HI.X R2, R0, UR27, RZ, 0x2, P2 ;  /* 0x0000001b00027c11 */ /* 0x000fe400090f14ff */
[----:B0-----:R-:W-:-:S04]  /*57c0*/  SHF.R.U32.HI R239, RZ, 0x5, R239 ;  /* 0x00000005ffef7819 */ /* 0x001fc800000116ef */
[----:B------:R-:W-:-:S04]  /*57d0*/  SGXT.U32 R239, R239, 0x2 ;  /* 0x00000002efef781a */ /* 0x000fc80000000000 */
[----:B------:R-:W-:-:S05]  /*57e0*/  LOP3.LUT R239, R239, 0x7c, RZ, 0xfc, !PT ;  /* 0x0000007cefef7812 */ /* 0x000fca00078efcff */
[----:B------:R-:W-:-:S05]  /*57f0*/  IMAD.SHL.U32 R0, R239, 0x100, RZ ;  /* 0x00000100ef007824 */ /* 0x000fca00078e00ff */
[----:B------:R-:W-:Y:S01]  /*5800*/  LEA.HI.X R0, R0, UR5, RZ, 0x2, P4 ;  /* 0x0000000500007c11 */ /* 0x000fe2000a0f14ff */
[----:B------:R-:W-:Y:S01]  /*5810*/  IMAD.X R239, RZ, RZ, R2, P5 ;  /* 0x000000ffffef7224 */ /* 0x000fe200028e0602 */
[----:B------:R0:W-:Y:S03]  /*5820*/  STG.E desc[UR16][R236.64+0x80], R201 ;  /* 0x000080c9ec007986 */ /* 0x0001e6000c101910 */
[----:B------:R-:W-:Y:S01]  /*5830*/  IMAD.X R241, RZ, RZ, R0, P3 ;  /* 0x000000fffff17224 */ /* 0x000fe200018e0600 */
[----:B------:R0:W-:Y:S04]  /*5840*/  STG.E desc[UR16][R236.64+0x100], R133 ;  /* 0x00010085ec007986 */ /* 0x0001e8000c101910 */
        /* <DEDUP_REMOVED lines=13> */
[----:B-----5:R0:W-:Y:S04]  /*5920*/  STG.E desc[UR16][R240.64], R3 ;  /* 0x00000003f0007986 */ /* 0x0201e8000c101910 */
[----:B------:R0:W-:Y:S04]  /*5930*/  STG.E desc[UR16][R240.64+0x80], R203 ;  /* 0x000080cbf0007986 */ /* 0x0001e8000c101910 */
[----:B------:R0:W-:Y:S04]  /*5940*/  STG.E desc[UR16][R240.64+0x100], R135 ;  /* 0x00010087f0007986 */ /* 0x0001e8000c101910 */
[----:B------:R0:W-:Y:S04]  /*5950*/  STG.E desc[UR16][R240.64+0x180], R167 ;  /* 0x000180a7f0007986 */ /* 0x0001e8000c101910 */
[----:B------:R0:W-:Y:S04]  /*5960*/  STG.E desc[UR16][R240.64+0x200], R71 ;  /* 0x00020047f0007986 */ /* 0x0001e8000c101910 */
[----:B------:R0:W-:Y:S04]  /*5970*/  STG.E desc[UR16][R240.64+0x280], R107 ;  /* 0x0002806bf0007986 */ /* 0x0001e8000c101910 */
[----:B------:R0:W-:Y:S04]  /*5980*/  STG.E desc[UR16][R240.64+0x300], R15 ;  /* 0x0003000ff0007986 */ /* 0x0001e8000c101910 */
[----:B------:R0:W-:Y:S01]  /*5990*/  STG.E desc[UR16][R240.64+0x380], R11 ;  /* 0x0003800bf0007986 */ /* 0x0001e2000c101910 */
[----:B------:R-:W-:Y:S06]  /*59a0*/  BAR.SYNC.DEFER_BLOCKING 0x0 ;  /* 0x0000000000007b1d */ /* 0x000fec0000010000 */
[----:B------:R-:W-:Y:S05]  /*59b0*/  @P1 BRA `(.L_x_8) ;  /* 0x00000000009c1947 */ /* 0x000fea0003800000 */
[----:B------:R-:W-:Y:S01]  /*59c0*/  NOP ;  /* 0x0000000000007918 */ /* 0x000fe20000000000 */
[----:B------:R-:W-:Y:S01]  /*59d0*/  UMOV UR4, 0x50 ;  /* 0x0000005000047882 */ /* 0x000fe20000000000 */
[----:B------:R-:W-:Y:S01]  /*59e0*/  IMAD.U32 R0, RZ, RZ, UR15 ;  /* 0x0000000fff007e24 */ /* 0x000fe2000f8e00ff */
[----:B------:R-:W-:Y:S01]  /*59f0*/  ULEA UR8, UR8, UR4, 0x18 ;  /* 0x0000000408087291 */ /* 0x000fe2000f8ec0ff */
[----:B0-----:R-:W-:Y:S02]  /*5a00*/  IMAD.MOV.U32 R3, RZ, RZ, 0xff ;  /* 0x000000ffff037424 */ /* 0x001fe400078e00ff */
[----:B------:R-:W-:Y:S01]  /*5a10*/  IMAD.MOV.U32 R7, RZ, RZ, 0x1 ;  /* 0x00000001ff077424 */ /* 0x000fe200078e00ff */
[----:B------:R-:W-:-:S04]  /*5a20*/  LOP3.LUT R0, R0, 0xffff, RZ, 0xc0, !PT ;  /* 0x0000ffff00007812 */ /* 0x000fc800078ec0ff */
[----:B------:R-:W-:Y:S01]  /*5a30*/  SHF.R.U32.HI R0, RZ, 0x5, R0 ;  /* 0x00000005ff007819 */ /* 0x000fe20000011600 */
[----:B------:R-:W0:Y:S04]  /*5a40*/  LDS R5, [UR8] ;  /* 0x00000008ff057984 */ /* 0x000e280008000800 */
[----:B------:R-:W-:Y:S01]  /*5a50*/  VIADD R2, R0, 0x10 ;  /* 0x0000001000027836 */ /* 0x000fe20000000000 */
[----:B------:R-:W-:-:S04]  /*5a60*/  SHF.L.U32 R0, R3, R0, RZ ;  /* 0x0000000003007219 */ /* 0x000fc800000006ff */
[----:B------:R-:W-:-:S04]  /*5a70*/  SHF.L.U32 R3, R7, R2, RZ ;  /* 0x0000000207037219 */ /* 0x000fc800000006ff */
[----:B------:R-:W-:-:S04]  /*5a80*/  LOP3.LUT R0, R3, R0, RZ, 0xfc, !PT ;  /* 0x0000000003007212 */ /* 0x000fc800078efcff */
[C---:B------:R-:W-:Y:S02]  /*5a90*/  LOP3.LUT R2, R0.reuse, 0xffff, RZ, 0xc0, !PT ;  /* 0x0000ffff00027812 */ /* 0x040fe400078ec0ff */
[----:B0-----:R-:W-:-:S04]  /*5aa0*/  LOP3.LUT R3, R0, 0xffff, R5, 0x80, !PT ;  /* 0x0000ffff00037812 */ /* 0x001fc800078e8005 */
[----:B------:R-:W-:-:S13]  /*5ab0*/  ISETP.NE.AND P0, PT, R3, R2, PT ;  /* 0x000000020300720c */ /* 0x000fda0003f05270 */
[----:B------:R-:W-:Y:S05]  /*5ac0*/  @P0 BRA `(.L_x_9) ;  /* 0x0000000000500947 */ /* 0x000fea0003800000 */
[----:B------:R-:W-:Y:S02]  /*5ad0*/  SHF.R.U32.HI R5, RZ, 0x10, R5 ;  /* 0x00000010ff057819 */ /* 0x000fe40000011605 */
[----:B------:R-:W-:-:S04]  /*5ae0*/  SHF.R.U32.HI R2, RZ, 0x10, R0 ;  /* 0x00000010ff027819 */ /* 0x000fc80000011600 */
[----:B------:R-:W-:-:S04]  /*5af0*/  LOP3.LUT R5, R5, R2, RZ, 0xc0, !PT ;  /* 0x0000000205057212 */ /* 0x000fc800078ec0ff */
[----:B------:R-:W-:-:S13]  /*5b00*/  ISETP.NE.AND P0, PT, R5, R2, PT ;  /* 0x000000020500720c */ /* 0x000fda0003f05270 */
[----:B------:R-:W-:Y:S05]  /*5b10*/  @P0 BRA `(.L_x_10) ;  /* 0x0000000000300947 */ /* 0x000fea0003800000 */
[----:B------:R-:W-:Y:S01]  /*5b20*/  R2UR UR4, R0 ;  /* 0x00000000000472ca */ /* 0x000fe200000e0000 */
[----:B------:R-:W-:Y:S01]  /*5b30*/  VOTEU.ANY UR5, UPT, PT ;  /* 0x0000000000057886 */ /* 0x000fe200038e0100 */
[----:B------:R-:W0:Y:S01]  /*5b40*/  S2R R0, SR_LANEID ;  /* 0x0000000000007919 */ /* 0x000e220000000000 */
[----:B------:R-:W-:-:S10]  /*5b50*/  UFLO.U32 UR5, UR5 ;  /* 0x00000005000572bd */ /* 0x000fd400080e0000 */
[----:B------:R-:W-:-:S06]  /*5b60*/  ULOP3.LUT UR4, URZ, UR4, URZ, 0x33, !UPT ;  /* 0x00000004ff047292 */ /* 0x000fcc000f8e33ff */
[----:B------:R-:W-:-:S04]  /*5b70*/  IMAD.U32 R2, RZ, RZ, UR4 ;  /* 0x00000004ff027e24 */ /* 0x000fc8000f8e00ff */
[----:B------:R-:W1:Y:S02]  /*5b80*/  REDUX UR6, R2 ;  /* 0x00000000020673c4 */ /* 0x000e640000000000 */
[----:B------:R2:W-:Y:S01]  /*5b90*/  UTCATOMSWS.AND URZ, UR4 ;  /* 0x0000000400ff79e3 */ /* 0x0005e20008000000 */
[----:B0-----:R-:W-:Y:S01]  /*5ba0*/  ISETP.EQ.U32.AND P0, PT, R0, UR5, PT ;  /* 0x0000000500007c0c */ /* 0x001fe2000bf02070 */
[----:B-1----:R-:W-:-:S12]  /*5bb0*/  IMAD.U32 R0, RZ, RZ, UR6 ;  /* 0x00000006ff007e24 */ /* 0x002fd8000f8e00ff */
[----:B------:R2:W-:Y:S01]  /*5bc0*/  @P0 ATOMS.AND RZ, [UR8], R0 ;  /* 0x00000000ffff098c */ /* 0x0005e2000a800008 */
[----:B------:R-:W-:Y:S05]  /*5bd0*/  BRA `(.L_x_8) ;  /* 0x0000000000147947 */ /* 0x000fea0003800000 */
.L_x_10:
[----:B------:R-:W-:-:S07]  /*5be0*/  MOV R2, 0x5c00 ;  /* 0x00005c0000027802 */ /* 0x000fce0000000f00 */
[----:B------:R-:W-:Y:S05]  /*5bf0*/  CALL.REL.NOINC `($__internal_0_$__cuda_sm10x_tcgen05_guardrail_trap_col_being_dealloced_not_returned_by_alloc) ;  /* 0x0000000000207944 */ /* 0x000fea0003c00000 */
[----:B------:R-:W-:Y:S05]  /*5c00*/  BRA `(.L_x_8) ;  /* 0x0000000000087947 */ /* 0x000fea0003800000 */
.L_x_9:
[----:B------:R-:W-:-:S07]  /*5c10*/  MOV R2, 0x5c30 ;  /* 0x00005c3000027802 */ /* 0x000fce0000000f00 */
[----:B------:R-:W-:Y:S05]  /*5c20*/  CALL.REL.NOINC `($__internal_2_$__cuda_sm10x_tcgen05_guardrail_trap_unallocated_columns_being_dealloced) ;  /* 0x00000000002c7944 */ /* 0x000fea0003c00000 */
.L_x_8:
[----:B------:R-:W-:Y:S01]  /*5c30*/  NOP ;  /* 0x0000000000007918 */ /* 0x000fe20000000000 */
[----:B--2---:R-:W-:Y:S05]  /*5c40*/  EXIT ;  /* 0x000000000000794d */ /* 0x004fea0003800000 */
.L_x_7:
[----:B------:R-:W0:Y:S02]  /*5c50*/  SYNCS.PHASECHK.TRANS64.TRYWAIT P0, [UR14+0x6000], RZ ;  /* 0x006000ffff0075a7 */ /* 0x000e24000800110e */
[----:B0-----:R-:W-:Y:S05]  /*5c60*/  @!P0 BRA `(.L_x_7) ;  /* 0xfffffffc00f88947 */ /* 0x001fea000383ffff */
[----:B------:R-:W-:Y:S05]  /*5c70*/  BRA `(.L_x_11) ;  /* 0xffffffc400147947 */ /* 0x000fea000383ffff */
        .weak           $__internal_0_$__cuda_sm10x_tcgen05_guardrail_trap_col_being_dealloced_not_returned_by_alloc
        .type           $__internal_0_$__cuda_sm10x_tcgen05_guardrail_trap_col_being_dealloced_not_returned_by_alloc,@function
        .size           $__internal_0_$__cuda_sm10x_tcgen05_guardrail_trap_col_being_dealloced_not_returned_by_alloc,($__internal_1_$__cuda_sm10x_tcgen05_guardrail_trap_phase_invalid_during_alloc - $__internal_0_$__cuda_sm10x_tcgen05_guardrail_trap_col_being_dealloced_not_returned_by_alloc)
$__internal_0_$__cuda_sm10x_tcgen05_guardrail_trap_col_being_dealloced_not_returned_by_alloc:
[----:B------:R-:W-:Y:S05]  /*5c80*/  BPT.TRAP 0x1 ;  /* 0x000000040000795c */ /* 0x000fea0000300000 */
[----:B------:R-:W-:-:S04]  /*5c90*/  IMAD.MOV.U32 R3, RZ, RZ, 0x0 ;  /* 0x00000000ff037424 */ /* 0x000fc800078e00ff */
[----:B------:R-:W-:Y:S05]  /*5ca0*/  RET.REL.NODEC R2 `(gluon_mma) ;  /* 0xffffffa002d47950 */ /* 0x000fea0003c3ffff */
        .weak           $__internal_1_$__cuda_sm10x_tcgen05_guardrail_trap_phase_invalid_during_alloc
        .type           $__internal_1_$__cuda_sm10x_tcgen05_guardrail_trap_phase_invalid_during_alloc,@function
        .size           $__internal_1_$__cuda_sm10x_tcgen05_guardrail_trap_phase_invalid_during_alloc,($__internal_2_$__cuda_sm10x_tcgen05_guardrail_trap_unallocated_columns_being_dealloced - $__internal_1_$__cuda_sm10x_tcgen05_guardrail_trap_phase_invalid_during_alloc)
$__internal_1_$__cuda_sm10x_tcgen05_guardrail_trap_phase_invalid_during_alloc:
[----:B------:R-:W-:Y:S05]  /*5cb0*/  BPT.TRAP 0x1 ;  /* 0x000000040000795c */ /* 0x000fea0000300000 */
[----:B------:R-:W-:-:S04]  /*5cc0*/  IMAD.MOV.U32 R3, RZ, RZ, 0x0 ;  /* 0x00000000ff037424 */ /* 0x000fc800078e00ff */
[----:B------:R-:W-:Y:S05]  /*5cd0*/  RET.REL.NODEC R2 `(gluon_mma) ;  /* 0xffffffa002c87950 */ /* 0x000fea0003c3ffff */
        .weak           $__internal_2_$__cuda_sm10x_tcgen05_guardrail_trap_unallocated_columns_being_dealloced
        .type           $__internal_2_$__cuda_sm10x_tcgen05_guardrail_trap_unallocated_columns_being_dealloced,@function
        .size           $__internal_2_$__cuda_sm10x_tcgen05_guardrail_trap_unallocated_columns_being_dealloced,(.L_x_15 - $__internal_2_$__cuda_sm10x_tcgen05_guardrail_trap_unallocated_columns_being_dealloced)
$__internal_2_$__cuda_sm10x_tcgen05_guardrail_trap_unallocated_columns_being_dealloced:
[----:B------:R-:W-:Y:S05]  /*5ce0*/  BPT.TRAP 0x1 ;  /* 0x000000040000795c */ /* 0x000fea0000300000 */
[----:B------:R-:W-:-:S04]  /*5cf0*/  IMAD.MOV.U32 R3, RZ, RZ, 0x0 ;  /* 0x00000000ff037424 */ /* 0x000fc800078e00ff */
[----:B------:R-:W-:Y:S05]  /*5d00*/  RET.REL.NODEC R2 `(gluon_mma) ;  /* 0xffffffa002bc7950 */ /* 0x000fea0003c3ffff */
.L_x_12:
[----:B------:R-:W-:-:S00]  /*5d10*/  BRA `(.L_x_12) ;  /* 0xfffffffc00fc7947 */ /* 0x000fc0000383ffff */
[----:B------:R-:W-:-:S00]  /*5d20*/  NOP ;  /* 0x0000000000007918 */ /* 0x000fc00000000000 */
        /* <DEDUP_REMOVED lines=13> */
.L_x_15:


//--------------------- .nv.shared.gluon_mma      --------------------------
	.section	.nv.shared.gluon_mma,"aw",@nobits
	.sectionflags	@""
	.align	16
	.zero		1024


//--------------------- .nv.shared.reserved.0     --------------------------
	.section	.nv.shared.reserved.0,"aw",@nobits
	.align	8
	.weak		__nv_reservedSMEM_offset_0_alias
	.size		__nv_reservedSMEM_offset_0_alias, 0, 64
	.other		__nv_reservedSMEM_offset_0_alias,@"STO_CUDA_RESERVED_SHARED STV_DEFAULT"
__nv_reservedSMEM_offset_0_alias:
	.zero		0
.nv.shared.reserved.0:
	.zero		64
	.weak		__nv_reservedSMEM_allocation_phase
	.type		__nv_reservedSMEM_allocation_phase,@object
	.size		__nv_reservedSMEM_allocation_phase,(.L_0 - __nv_reservedSMEM_allocation_phase)
__nv_reservedSMEM_allocation_phase:
	.zero		1
.L_0:
	.zero		7
	.weak		__nv_reservedSMEM_devtool_atexit_pc
	.type		__nv_reservedSMEM_devtool_atexit_pc,@object
	.size		__nv_reservedSMEM_devtool_atexit_pc,(__nv_reservedSMEM_allocation_mask - __nv_reservedSMEM_devtool_atexit_pc)
__nv_reservedSMEM_devtool_atexit_pc:
	.zero		8
	.weak		__nv_reservedSMEM_allocation_mask
	.type		__nv_reservedSMEM_allocation_mask,@object
	.size		__nv_reservedSMEM_allocation_mask,(.L_2 - __nv_reservedSMEM_allocation_mask)
__nv_reservedSMEM_allocation_mask:
	.zero		4
.L_2:


//--------------------- .nv.constant0.gluon_mma   --------------------------
	.section	.nv.constant0.gluon_mma,"a",@progbits
	.sectionflags	@""
	.align	4
.nv.constant0.gluon_mma:
	.zero		936


//--------------------- SYMBOLS --------------------------

	.type		.nv.reservedSmem.offset0,@object
	.size		.nv.reservedSmem.offset0,0x4
	.type		.nv.reservedSmem.cap,@object
	.size		.nv.reservedSmem.cap,0x4
